	.target	sm_100a

	.elftype	@"ET_EXEC"


//--------------------- .note.nv.tkinfo           --------------------------
	.section	.note.nv.tkinfo,"",@"SHT_NOTE"
	.sectionflags	@"SHF_NOTE_NV_TKINFO"
	.tkinfo
        /*0018*/ 	.word	0x00000002
        /*0030*/ 	.string	""
        /*0030*/ 	.string	"ptxas"
        /*0030*/ 	.string	"Cuda compilation tools, release 13.0, V13.0.88"
        /*0030*/ 	.string	"Build cuda_13.0.r13.0/compiler.36424714_0"
        /*0030*/ 	.string	"-arch sm_100a -m 64 "



//--------------------- .note.nv.cuinfo           --------------------------
	.section	.note.nv.cuinfo,"",@"SHT_NOTE"
	.sectionflags	@"SHF_NOTE_NV_CUINFO"
        /*0018*/ 	.short	0x0002
        /*001a*/ 	.short	0x0064
        /*001c*/ 	.short	0x0082
	.zero		2


//--------------------- .nv.info                  --------------------------
	.section	.nv.info,"",@"SHT_CUDA_INFO"
	.align	4


	//----- nvinfo : EIATTR_REGCOUNT
	.align		4
        /*0000*/ 	.byte	0x04, 0x2f
        /*0002*/ 	.short	(.L_19 - .L_18)
	.align		4
.L_18:
        /*0004*/ 	.word	index@(_ZN7cutlass13device_kernelINS_4gemm6kernel13GemmUniversalIN4cute5tupleIJiiiiEEENS1_10collective13CollectiveMmaINS1_35MainloopSm100TmaUmmaWarpSpecializedILi9ELi2ELi4ENS5_IJNS4_1CILi2EEENSA_ILi1EEESC_EEEEENS5_IJNSA_ILi64EEENSA_ILi32EEENSA_ILi256EEEEEENS_12float_e4m3_tENS5_IJlSC_lEEESJ_SK_NS4_8TiledMMAINS4_8MMA_AtomIJNS4_10MMA_TraitsINS4_19SM100_MMA_F8F6F4_SSEJSJ_SJ_fSF_SG_NS4_17integral_constantINS4_4UMMA5MajorELSR_0EEESS_NSP_INSQ_7ScaleInELST_0EEESU_EEEEEENS4_6LayoutINS5_IJSC_SC_SC_EEENS5_IJNSA_ILi0EEESZ_SZ_EEEEENS5_IJNS4_10UnderscoreES12_S12_EEEEENS4_13SM90_TMA_LOADENS4_14ComposedLayoutINS4_7SwizzleILi3ELi4ELi3EEENS4_18smem_ptr_flag_bitsILi8EEENSX_INS5_IJNSA_ILi8EEENSA_ILi128EEEEEENS5_IJS1C_SC_EEEEEEEvNS4_8identityENS4_23SM90_TMA_LOAD_MULTICASTES1G_vS1H_EENS_8epilogue10collective18CollectiveEpilogueINS1K_23Sm100TmaWarpSpecializedILi1ELi1ELi16ELb0ELb0EEEJSI_NS5_IJNSX_ISF_SC_EENSX_ISG_SC_EEEEESJ_SK_SJ_SK_NS1K_6fusion15FusionCallbacksIS1O_NS1S_17LinearCombinationISJ_fSJ_fLNS_15FloatRoundStyleE2EEESI_S1R_JEEENS4_5SM1004TMEM4LOAD26SM100_TMEM_LOAD_16dp32b16xES15_NS16_INS17_ILi1ELi4ELi3EEES1A_NSX_INS5_IJS1B_SG_EEENS5_IJSG_SC_EEEEEEENS4_39AutoVectorizingCopyWithAssumedAlignmentILi128EEENS4_14SM90_TMA_STOREES26_S28_S28_EEEvvEEEEvNT_6ParamsE)
        /*0008*/ 	.word	0x00000038


	//----- nvinfo : EIATTR_FRAME_SIZE
	.align		4
.L_19:
        /*000c*/ 	.byte	0x04, 0x11
        /*000e*/ 	.short	(.L_21 - .L_20)
	.align		4
.L_20:
        /*0010*/ 	.word	index@($__internal_2_$__cuda_sm10x_tcgen05_guardrail_trap_unallocated_columns_being_dealloced)
        /*0014*/ 	.word	0x00000000


	//----- nvinfo : EIATTR_FRAME_SIZE
	.align		4
.L_21:
        /*0018*/ 	.byte	0x04, 0x11
        /*001a*/ 	.short	(.L_23 - .L_22)
	.align		4
.L_22:
        /*001c*/ 	.word	index@($__internal_1_$__cuda_sm10x_tcgen05_guardrail_trap_phase_invalid_during_alloc)
        /*0020*/ 	.word	0x00000000


	//----- nvinfo : EIATTR_FRAME_SIZE
	.align		4
.L_23:
        /*0024*/ 	.byte	0x04, 0x11
        /*0026*/ 	.short	(.L_25 - .L_24)
	.align		4
.L_24:
        /*0028*/ 	.word	index@($__internal_0_$__cuda_sm10x_tcgen05_guardrail_trap_col_being_dealloced_not_returned_by_alloc)
        /*002c*/ 	.word	0x00000000


	//----- nvinfo : EIATTR_FRAME_SIZE
	.align		4
.L_25:
        /*0030*/ 	.byte	0x04, 0x11
        /*0032*/ 	.short	(.L_27 - .L_26)
	.align		4
.L_26:
        /*0034*/ 	.word	index@(_ZN7cutlass13device_kernelINS_4gemm6kernel13GemmUniversalIN4cute5tupleIJiiiiEEENS1_10collective13CollectiveMmaINS1_35MainloopSm100TmaUmmaWarpSpecializedILi9ELi2ELi4ENS5_IJNS4_1CILi2EEENSA_ILi1EEESC_EEEEENS5_IJNSA_ILi64EEENSA_ILi32EEENSA_ILi256EEEEEENS_12float_e4m3_tENS5_IJlSC_lEEESJ_SK_NS4_8TiledMMAINS4_8MMA_AtomIJNS4_10MMA_TraitsINS4_19SM100_MMA_F8F6F4_SSEJSJ_SJ_fSF_SG_NS4_17integral_constantINS4_4UMMA5MajorELSR_0EEESS_NSP_INSQ_7ScaleInELST_0EEESU_EEEEEENS4_6LayoutINS5_IJSC_SC_SC_EEENS5_IJNSA_ILi0EEESZ_SZ_EEEEENS5_IJNS4_10UnderscoreES12_S12_EEEEENS4_13SM90_TMA_LOADENS4_14ComposedLayoutINS4_7SwizzleILi3ELi4ELi3EEENS4_18smem_ptr_flag_bitsILi8EEENSX_INS5_IJNSA_ILi8EEENSA_ILi128EEEEEENS5_IJS1C_SC_EEEEEEEvNS4_8identityENS4_23SM90_TMA_LOAD_MULTICASTES1G_vS1H_EENS_8epilogue10collective18CollectiveEpilogueINS1K_23Sm100TmaWarpSpecializedILi1ELi1ELi16ELb0ELb0EEEJSI_NS5_IJNSX_ISF_SC_EENSX_ISG_SC_EEEEESJ_SK_SJ_SK_NS1K_6fusion15FusionCallbacksIS1O_NS1S_17LinearCombinationISJ_fSJ_fLNS_15FloatRoundStyleE2EEESI_S1R_JEEENS4_5SM1004TMEM4LOAD26SM100_TMEM_LOAD_16dp32b16xES15_NS16_INS17_ILi1ELi4ELi3EEES1A_NSX_INS5_IJS1B_SG_EEENS5_IJSG_SC_EEEEEEENS4_39AutoVectorizingCopyWithAssumedAlignmentILi128EEENS4_14SM90_TMA_STOREES26_S28_S28_EEEvvEEEEvNT_6ParamsE)
        /*0038*/ 	.word	0x00000000


	//----- nvinfo : EIATTR_MIN_STACK_SIZE
	.align		4
.L_27:
        /*003c*/ 	.byte	0x04, 0x12
        /*003e*/ 	.short	(.L_29 - .L_28)
	.align		4
.L_28:
        /*0040*/ 	.word	index@(_ZN7cutlass13device_kernelINS_4gemm6kernel13GemmUniversalIN4cute5tupleIJiiiiEEENS1_10collective13CollectiveMmaINS1_35MainloopSm100TmaUmmaWarpSpecializedILi9ELi2ELi4ENS5_IJNS4_1CILi2EEENSA_ILi1EEESC_EEEEENS5_IJNSA_ILi64EEENSA_ILi32EEENSA_ILi256EEEEEENS_12float_e4m3_tENS5_IJlSC_lEEESJ_SK_NS4_8TiledMMAINS4_8MMA_AtomIJNS4_10MMA_TraitsINS4_19SM100_MMA_F8F6F4_SSEJSJ_SJ_fSF_SG_NS4_17integral_constantINS4_4UMMA5MajorELSR_0EEESS_NSP_INSQ_7ScaleInELST_0EEESU_EEEEEENS4_6LayoutINS5_IJSC_SC_SC_EEENS5_IJNSA_ILi0EEESZ_SZ_EEEEENS5_IJNS4_10UnderscoreES12_S12_EEEEENS4_13SM90_TMA_LOADENS4_14ComposedLayoutINS4_7SwizzleILi3ELi4ELi3EEENS4_18smem_ptr_flag_bitsILi8EEENSX_INS5_IJNSA_ILi8EEENSA_ILi128EEEEEENS5_IJS1C_SC_EEEEEEEvNS4_8identityENS4_23SM90_TMA_LOAD_MULTICASTES1G_vS1H_EENS_8epilogue10collective18CollectiveEpilogueINS1K_23Sm100TmaWarpSpecializedILi1ELi1ELi16ELb0ELb0EEEJSI_NS5_IJNSX_ISF_SC_EENSX_ISG_SC_EEEEESJ_SK_SJ_SK_NS1K_6fusion15FusionCallbacksIS1O_NS1S_17LinearCombinationISJ_fSJ_fLNS_15FloatRoundStyleE2EEESI_S1R_JEEENS4_5SM1004TMEM4LOAD26SM100_TMEM_LOAD_16dp32b16xES15_NS16_INS17_ILi1ELi4ELi3EEES1A_NSX_INS5_IJS1B_SG_EEENS5_IJSG_SC_EEEEEEENS4_39AutoVectorizingCopyWithAssumedAlignmentILi128EEENS4_14SM90_TMA_STOREES26_S28_S28_EEEvvEEEEvNT_6ParamsE)
        /*0044*/ 	.word	0x00000000
.L_29:


//--------------------- .nv.compat                --------------------------
	.section	.nv.compat,"",@"SHT_CUDA_COMPAT_INFO"
	.align	4
        /*0000*/ 	.byte	0x02, 0x09, 0x01, 0x00, 0x02, 0x02, 0x02, 0x00, 0x02, 0x05, 0x05, 0x00, 0x03, 0x07, 0x01, 0x01
        /*0010*/ 	.byte	0x02, 0x03, 0x01, 0x00, 0x02, 0x06, 0x01, 0x00, 0x04, 0x0b, 0x08, 0x00, 0x09, 0x00, 0x00, 0x00
        /*0020*/ 	.byte	0x00, 0x00, 0x00, 0x00


//--------------------- .nv.info._ZN7cutlass13device_kernelINS_4gemm6kernel13GemmUniversalIN4cute5tupleIJiiiiEEENS1_10collective13CollectiveMmaINS1_35MainloopSm100TmaUmmaWarpSpecializedILi9ELi2ELi4ENS5_IJNS4_1CILi2EEENSA_ILi1EEESC_EEEEENS5_IJNSA_ILi64EEENSA_ILi32EEENSA_ILi256EEEEEENS_12float_e4m3_tENS5_IJlSC_lEEESJ_SK_NS4_8TiledMMAINS4_8MMA_AtomIJNS4_10MMA_TraitsINS4_19SM100_MMA_F8F6F4_SSEJSJ_SJ_fSF_SG_NS4_17integral_constantINS4_4UMMA5MajorELSR_0EEESS_NSP_INSQ_7ScaleInELST_0EEESU_EEEEEENS4_6LayoutINS5_IJSC_SC_SC_EEENS5_IJNSA_ILi0EEESZ_SZ_EEEEENS5_IJNS4_10UnderscoreES12_S12_EEEEENS4_13SM90_TMA_LOADENS4_14ComposedLayoutINS4_7SwizzleILi3ELi4ELi3EEENS4_18smem_ptr_flag_bitsILi8EEENSX_INS5_IJNSA_ILi8EEENSA_ILi128EEEEEENS5_IJS1C_SC_EEEEEEEvNS4_8identityENS4_23SM90_TMA_LOAD_MULTICASTES1G_vS1H_EENS_8epilogue10collective18CollectiveEpilogueINS1K_23Sm100TmaWarpSpecializedILi1ELi1ELi16ELb0ELb0EEEJSI_NS5_IJNSX_ISF_SC_EENSX_ISG_SC_EEEEESJ_SK_SJ_SK_NS1K_6fusion15FusionCallbacksIS1O_NS1S_17LinearCombinationISJ_fSJ_fLNS_15FloatRoundStyleE2EEESI_S1R_JEEENS4_5SM1004TMEM4LOAD26SM100_TMEM_LOAD_16dp32b16xES15_NS16_INS17_ILi1ELi4ELi3EEES1A_NSX_INS5_IJS1B_SG_EEENS5_IJSG_SC_EEEEEEENS4_39AutoVectorizingCopyWithAssumedAlignmentILi128EEENS4_14SM90_TMA_STOREES26_S28_S28_EEEvvEEEEvNT_6ParamsE --------------------------
	.section	.nv.info._ZN7cutlass13device_kernelINS_4gemm6kernel13GemmUniversalIN4cute5tupleIJiiiiEEENS1_10collective13CollectiveMmaINS1_35MainloopSm100TmaUmmaWarpSpecializedILi9ELi2ELi4ENS5_IJNS4_1CILi2EEENSA_ILi1EEESC_EEEEENS5_IJNSA_ILi64EEENSA_ILi32EEENSA_ILi256EEEEEENS_12float_e4m3_tENS5_IJlSC_lEEESJ_SK_NS4_8TiledMMAINS4_8MMA_AtomIJNS4_10MMA_TraitsINS4_19SM100_MMA_F8F6F4_SSEJSJ_SJ_fSF_SG_NS4_17integral_constantINS4_4UMMA5MajorELSR_0EEESS_NSP_INSQ_7ScaleInELST_0EEESU_EEEEEENS4_6LayoutINS5_IJSC_SC_SC_EEENS5_IJNSA_ILi0EEESZ_SZ_EEEEENS5_IJNS4_10UnderscoreES12_S12_EEEEENS4_13SM90_TMA_LOADENS4_14ComposedLayoutINS4_7SwizzleILi3ELi4ELi3EEENS4_18smem_ptr_flag_bitsILi8EEENSX_INS5_IJNSA_ILi8EEENSA_ILi128EEEEEENS5_IJS1C_SC_EEEEEEEvNS4_8identityENS4_23SM90_TMA_LOAD_MULTICASTES1G_vS1H_EENS_8epilogue10collective18CollectiveEpilogueINS1K_23Sm100TmaWarpSpecializedILi1ELi1ELi16ELb0ELb0EEEJSI_NS5_IJNSX_ISF_SC_EENSX_ISG_SC_EEEEESJ_SK_SJ_SK_NS1K_6fusion15FusionCallbacksIS1O_NS1S_17LinearCombinationISJ_fSJ_fLNS_15FloatRoundStyleE2EEESI_S1R_JEEENS4_5SM1004TMEM4LOAD26SM100_TMEM_LOAD_16dp32b16xES15_NS16_INS17_ILi1ELi4ELi3EEES1A_NSX_INS5_IJS1B_SG_EEENS5_IJSG_SC_EEEEEEENS4_39AutoVectorizingCopyWithAssumedAlignmentILi128EEENS4_14SM90_TMA_STOREES26_S28_S28_EEEvvEEEEvNT_6ParamsE,"",@"SHT_CUDA_INFO"
	.sectionflags	@""
	.align	4


	//----- nvinfo : EIATTR_CUDA_API_VERSION
	.align		4
        /*0000*/ 	.byte	0x04, 0x37
        /*0002*/ 	.short	(.L_31 - .L_30)
.L_30:
        /*0004*/ 	.word	0x00000082


	//----- nvinfo : EIATTR_KPARAM_INFO
	.align		4
.L_31:
        /*0008*/ 	.byte	0x04, 0x17
        /*000a*/ 	.short	(.L_33 - .L_32)
.L_32:
        /*000c*/ 	.word	0x00000000
        /*0010*/ 	.short	0x0000
        /*0012*/ 	.short	0x0000
        /*0014*/ 	.byte	0x00, 0xf0, 0x01, 0x20


	//----- nvinfo : EIATTR_AT_ENTRY_FRAGMENTS
	.align		4
.L_33:
        /*0018*/ 	.byte	0x04, 0x4f
        /*001a*/ 	.short	(.L_35 - .L_34)


	//   ....[0]....
.L_34:
        /*001c*/ 	.word	0x00000006


	//----- nvinfo : EIATTR_RESERVED_SMEM_USED
	.align		4
.L_35:
        /*0020*/ 	.byte	0x01, 0x41
	.zero		2


	//----- nvinfo : EIATTR_SPARSE_MMA_MASK
	.align		4
        /*0024*/ 	.byte	0x03, 0x50
        /*0026*/ 	.short	0x0000


	//----- nvinfo : EIATTR_TCGEN05_1CTA_USED
	.align		4
        /*0028*/ 	.byte	0x01, 0x51
	.zero		2


	//----- nvinfo : EIATTR_MAXREG_COUNT
	.align		4
        /*002c*/ 	.byte	0x03, 0x1b
        /*002e*/ 	.short	0x00ff


	//----- nvinfo : EIATTR_NUM_BARRIERS
	.align		4
        /*0030*/ 	.byte	0x02, 0x4c
        /*0032*/ 	.byte	0x07
	.zero		1


	//----- nvinfo : EIATTR_EXTERNS
	.align		4
        /*0034*/ 	.byte	0x04, 0x0f
        /*0036*/ 	.short	(.L_37 - .L_36)


	//   ....[0]....
	.align		4
.L_36:
        /*0038*/ 	.word	index@(__assertfail)


	//----- nvinfo : EIATTR_MERCURY_ISA_VERSION
	.align		4
.L_37:
        /*003c*/ 	.byte	0x03, 0x5f
        /*003e*/ 	.short	0x0101


	//----- nvinfo : EIATTR_INT_WARP_WIDE_INSTR_OFFSETS
	.align		4
        /*0040*/ 	.byte	0x04, 0x31
        /*0042*/ 	.short	(.L_39 - .L_38)


	//   ....[0]....
.L_38:
        /*0044*/ 	.word	0x000042d0


	//   ....[1]....
        /*0048*/ 	.word	0x00004300


	//   ....[2]....
        /*004c*/ 	.word	0x00004320


	//   ....[3]....
        /*0050*/ 	.word	0x00004f00


	//   ....[4]....
        /*0054*/ 	.word	0x00004fb0


	//----- nvinfo : EIATTR_COOP_GROUP_MASK_REGIDS
	.align		4
.L_39:
        /*0058*/ 	.byte	0x04, 0x29
        /*005a*/ 	.short	(.L_41 - .L_40)


	//   ....[0]....
.L_40:
        /*005c*/ 	.word	0xffffffff


	//   ....[1]....
        /*0060*/ 	.word	0xffffffff


	//   ....[2]....
        /*0064*/ 	.word	0xffffffff


	//   ....[3]....
        /*0068*/ 	.word	0xffffffff


	//   ....[4]....
        /*006c*/ 	.word	0xffffffff


	//   ....[5]....
        /*0070*/ 	.word	0xffffffff


	//   ....[6]....
        /*0074*/ 	.word	0xffffffff


	//   ....[7]....
        /*0078*/ 	.word	0xffffffff


	//   ....[8]....
        /*007c*/ 	.word	0xffffffff


	//   ....[9]....
        /*0080*/ 	.word	0xffffffff


	//   ....[10]....
        /*0084*/ 	.word	0xffffffff


	//   ....[11]....
        /*0088*/ 	.word	0xffffffff


	//   ....[12]....
        /*008c*/ 	.word	0xffffffff


	//   ....[13]....
        /*0090*/ 	.word	0xffffffff


	//----- nvinfo : EIATTR_COOP_GROUP_INSTR_OFFSETS
	.align		4
.L_41:
        /*0094*/ 	.byte	0x04, 0x28
        /*0096*/ 	.short	(.L_43 - .L_42)


	//   ....[0]....
.L_42:
        /*0098*/ 	.word	0x00000080


	//   ....[1]....
        /*009c*/ 	.word	0x000004e0


	//   ....[2]....
        /*00a0*/ 	.word	0x00000740


	//   ....[3]....
        /*00a4*/ 	.word	0x00000880


	//   ....[4]....
        /*00a8*/ 	.word	0x00000980


	//   ....[5]....
        /*00ac*/ 	.word	0x00000af0


	//   ....[6]....
        /*00b0*/ 	.word	0x00000c90


	//   ....[7]....
        /*00b4*/ 	.word	0x00000e50


	//   ....[8]....
        /*00b8*/ 	.word	0x00002190


	//   ....[9]....
        /*00bc*/ 	.word	0x00003300


	//   ....[10]....
        /*00c0*/ 	.word	0x00003510


	//   ....[11]....
        /*00c4*/ 	.word	0x00003540


	//   ....[12]....
        /*00c8*/ 	.word	0x000041b0


	//   ....[13]....
        /*00cc*/ 	.word	0x000043e0


	//----- nvinfo : EIATTR_VRC_CTA_INIT_COUNT
	.align		4
.L_43:
        /*00d0*/ 	.byte	0x02, 0x4a
        /*00d2*/ 	.byte	0x80
	.zero		1


	//----- nvinfo : EIATTR_SYSCALL_OFFSETS
	.align		4
        /*00d4*/ 	.byte	0x04, 0x46
        /*00d6*/ 	.short	(.L_45 - .L_44)


	//   ....[0]....
.L_44:
        /*00d8*/ 	.word	0x00005ad0


	//   ....[1]....
        /*00dc*/ 	.word	0x00005c10


	//   ....[2]....
        /*00e0*/ 	.word	0x00006340


	//----- nvinfo : EIATTR_MBARRIER_INSTR_OFFSETS
	.align		4
.L_45:
        /*00e4*/ 	.byte	0x04, 0x39
        /*00e6*/ 	.short	(.L_47 - .L_46)


	//   ....[0]....
.L_46:
        /*00e8*/ 	.word	0x00000600
        /*00ec*/ 	.word	0x000000ff
        /*00f0*/ 	.word	0x00000000
        /*00f4*/ 	.short	0x0100
        /*00f6*/ 	.byte	0x04
	.zero		1


	//   ....[1]....
        /*00f8*/ 	.word	0x00000610
        /*00fc*/ 	.word	0x000000ff
        /*0100*/ 	.word	0x00000048
        /*0104*/ 	.short	0x0100
        /*0106*/ 	.byte	0x04
	.zero		1


	//   ....[2]....
        /*0108*/ 	.word	0x00000620
        /*010c*/ 	.word	0x000000ff
        /*0110*/ 	.word	0x00000008
        /*0114*/ 	.short	0x0100
        /*0116*/ 	.byte	0x04
	.zero		1


	//   ....[3]....
        /*0118*/ 	.word	0x00000630
        /*011c*/ 	.word	0x000000ff
        /*0120*/ 	.word	0x00000050
        /*0124*/ 	.short	0x0100
        /*0126*/ 	.byte	0x04
	.zero		1


	//   ....[4]....
        /*0128*/ 	.word	0x00000640
        /*012c*/ 	.word	0x000000ff
        /*0130*/ 	.word	0x00000010
        /*0134*/ 	.short	0x0100
        /*0136*/ 	.byte	0x04
	.zero		1


	//   ....[5]....
        /*0138*/ 	.word	0x00000650
        /*013c*/ 	.word	0x000000ff
        /*0140*/ 	.word	0x00000058
        /*0144*/ 	.short	0x0100
        /*0146*/ 	.byte	0x04
	.zero		1


	//   ....[6]....
        /*0148*/ 	.word	0x00000660
        /*014c*/ 	.word	0x000000ff
        /*0150*/ 	.word	0x00000018
        /*0154*/ 	.short	0x0100
        /*0156*/ 	.byte	0x04
	.zero		1


	//   ....[7]....
        /*0158*/ 	.word	0x00000670
        /*015c*/ 	.word	0x000000ff
        /*0160*/ 	.word	0x00000060
        /*0164*/ 	.short	0x0100
        /*0166*/ 	.byte	0x04
	.zero		1


	//   ....[8]....
        /*0168*/ 	.word	0x00000680
        /*016c*/ 	.word	0x000000ff
        /*0170*/ 	.word	0x00000020
        /*0174*/ 	.short	0x0100
        /*0176*/ 	.byte	0x04
	.zero		1


	//   ....[9]....
        /*0178*/ 	.word	0x00000690
        /*017c*/ 	.word	0x000000ff
        /*0180*/ 	.word	0x00000068
        /*0184*/ 	.short	0x0100
        /*0186*/ 	.byte	0x04
	.zero		1


	//   ....[10]....
        /*0188*/ 	.word	0x000006a0
        /*018c*/ 	.word	0x000000ff
        /*0190*/ 	.word	0x00000028
        /*0194*/ 	.short	0x0100
        /*0196*/ 	.byte	0x04
	.zero		1


	//   ....[11]....
        /*0198*/ 	.word	0x000006b0
        /*019c*/ 	.word	0x000000ff
        /*01a0*/ 	.word	0x00000070
        /*01a4*/ 	.short	0x0100
        /*01a6*/ 	.byte	0x04
	.zero		1


	//   ....[12]....
        /*01a8*/ 	.word	0x000006c0
        /*01ac*/ 	.word	0x000000ff
        /*01b0*/ 	.word	0x00000030
        /*01b4*/ 	.short	0x0100
        /*01b6*/ 	.byte	0x04
	.zero		1


	//   ....[13]....
        /*01b8*/ 	.word	0x000006d0
        /*01bc*/ 	.word	0x000000ff
        /*01c0*/ 	.word	0x00000078
        /*01c4*/ 	.short	0x0100
        /*01c6*/ 	.byte	0x04
	.zero		1


	//   ....[14]....
        /*01c8*/ 	.word	0x000006e0
        /*01cc*/ 	.word	0x000000ff
        /*01d0*/ 	.word	0x00000038
        /*01d4*/ 	.short	0x0100
        /*01d6*/ 	.byte	0x04
	.zero		1


	//   ....[15]....
        /*01d8*/ 	.word	0x000006f0
        /*01dc*/ 	.word	0x000000ff
        /*01e0*/ 	.word	0x00000080
        /*01e4*/ 	.short	0x0100
        /*01e6*/ 	.byte	0x04
	.zero		1


	//   ....[16]....
        /*01e8*/ 	.word	0x00000700
        /*01ec*/ 	.word	0x000000ff
        /*01f0*/ 	.word	0x00000040
        /*01f4*/ 	.short	0x0100
        /*01f6*/ 	.byte	0x04
	.zero		1


	//   ....[17]....
        /*01f8*/ 	.word	0x00000710
        /*01fc*/ 	.word	0x000000ff
        /*0200*/ 	.word	0x00000088
        /*0204*/ 	.short	0x0100
        /*0206*/ 	.byte	0x04
	.zero		1


	//   ....[18]....
        /*0208*/ 	.word	0x00000850
        /*020c*/ 	.word	0x000000ff
        /*0210*/ 	.word	0x00000090
        /*0214*/ 	.short	0x0100
        /*0216*/ 	.byte	0x04
	.zero		1


	//   ....[19]....
        /*0218*/ 	.word	0x00000860
        /*021c*/ 	.word	0x000000ff
        /*0220*/ 	.word	0x00000098
        /*0224*/ 	.short	0x0100
        /*0226*/ 	.byte	0x04
	.zero		1


	//   ....[20]....
        /*0228*/ 	.word	0x00000950
        /*022c*/ 	.word	0x000000ff
        /*0230*/ 	.word	0x000000a0
        /*0234*/ 	.short	0x0100
        /*0236*/ 	.byte	0x06
	.zero		1


	//   ....[21]....
        /*0238*/ 	.word	0x00000960
        /*023c*/ 	.word	0x000000ff
        /*0240*/ 	.word	0x000000a8
        /*0244*/ 	.short	0x0100
        /*0246*/ 	.byte	0x06
	.zero		1


	//   ....[22]....
        /*0248*/ 	.word	0x00000aa0
        /*024c*/ 	.word	0x000000ff
        /*0250*/ 	.word	0x000000b0
        /*0254*/ 	.short	0x0100
        /*0256*/ 	.byte	0x06
	.zero		1


	//   ....[23]....
        /*0258*/ 	.word	0x00000ab0
        /*025c*/ 	.word	0x000000ff
        /*0260*/ 	.word	0x000000c0
        /*0264*/ 	.short	0x0100
        /*0266*/ 	.byte	0x06
	.zero		1


	//   ....[24]....
        /*0268*/ 	.word	0x00000ac0
        /*026c*/ 	.word	0x000000ff
        /*0270*/ 	.word	0x000000b8
        /*0274*/ 	.short	0x0100
        /*0276*/ 	.byte	0x06
	.zero		1


	//   ....[25]....
        /*0278*/ 	.word	0x00000ad0
        /*027c*/ 	.word	0x000000ff
        /*0280*/ 	.word	0x000000c8
        /*0284*/ 	.short	0x0100
        /*0286*/ 	.byte	0x06
	.zero		1


	//   ....[26]....
        /*0288*/ 	.word	0x00000c00
        /*028c*/ 	.word	0x000000ff
        /*0290*/ 	.word	0x000000d0
        /*0294*/ 	.short	0x0100
        /*0296*/ 	.byte	0x04
	.zero		1


	//   ....[27]....
        /*0298*/ 	.word	0x00000c10
        /*029c*/ 	.word	0x000000ff
        /*02a0*/ 	.word	0x000000f0
        /*02a4*/ 	.short	0x0100
        /*02a6*/ 	.byte	0x04
	.zero		1


	//   ....[28]....
        /*02a8*/ 	.word	0x00000c20
        /*02ac*/ 	.word	0x000000ff
        /*02b0*/ 	.word	0x000000d8
        /*02b4*/ 	.short	0x0100
        /*02b6*/ 	.byte	0x04
	.zero		1


	//   ....[29]....
        /*02b8*/ 	.word	0x00000c30
        /*02bc*/ 	.word	0x000000ff
        /*02c0*/ 	.word	0x000000f8
        /*02c4*/ 	.short	0x0100
        /*02c6*/ 	.byte	0x04
	.zero		1


	//   ....[30]....
        /*02c8*/ 	.word	0x00000c40
        /*02cc*/ 	.word	0x000000ff
        /*02d0*/ 	.word	0x000000e0
        /*02d4*/ 	.short	0x0100
        /*02d6*/ 	.byte	0x04
	.zero		1


	//   ....[31]....
        /*02d8*/ 	.word	0x00000c50
        /*02dc*/ 	.word	0x000000ff
        /*02e0*/ 	.word	0x00000100
        /*02e4*/ 	.short	0x0100
        /*02e6*/ 	.byte	0x04
	.zero		1


	//   ....[32]....
        /*02e8*/ 	.word	0x00000c60
        /*02ec*/ 	.word	0x000000ff
        /*02f0*/ 	.word	0x000000e8
        /*02f4*/ 	.short	0x0100
        /*02f6*/ 	.byte	0x04
	.zero		1


	//   ....[33]....
        /*02f8*/ 	.word	0x00000c70
        /*02fc*/ 	.word	0x000000ff
        /*0300*/ 	.word	0x00000108
        /*0304*/ 	.short	0x0100
        /*0306*/ 	.byte	0x04
	.zero		1


	//   ....[34]....
        /*0308*/ 	.word	0x00000d60
        /*030c*/ 	.word	0x000000ff
        /*0310*/ 	.word	0x00000110
        /*0314*/ 	.short	0x0100
        /*0316*/ 	.byte	0x04
	.zero		1


	//   ....[35]....
        /*0318*/ 	.word	0x00000d70
        /*031c*/ 	.word	0x000000ff
        /*0320*/ 	.word	0x00000120
        /*0324*/ 	.short	0x0100
        /*0326*/ 	.byte	0x04
	.zero		1


	//   ....[36]....
        /*0328*/ 	.word	0x00000d80
        /*032c*/ 	.word	0x000000ff
        /*0330*/ 	.word	0x00000118
        /*0334*/ 	.short	0x0100
        /*0336*/ 	.byte	0x04
	.zero		1


	//   ....[37]....
        /*0338*/ 	.word	0x00000d90
        /*033c*/ 	.word	0x000000ff
        /*0340*/ 	.word	0x00000128
        /*0344*/ 	.short	0x0100
        /*0346*/ 	.byte	0x04
	.zero		1


	//   ....[38]....
        /*0348*/ 	.word	0x00001890
        /*034c*/ 	.word	0x00000000
        /*0350*/ 	.word	0x00000120
        /*0354*/ 	.short	0x010a
        /*0356*/ 	.byte	0xff
	.zero		1


	//   ....[39]....
        /*0358*/ 	.word	0x000018c0
        /*035c*/ 	.word	0x00000000
        /*0360*/ 	.word	0x00000110
        /*0364*/ 	.short	0x0101
        /*0366*/ 	.byte	0xff
	.zero		1


	//   ....[40]....
        /*0368*/ 	.word	0x00001990
        /*036c*/ 	.word	0x000000ff
        /*0370*/ 	.word	0x00000048
        /*0374*/ 	.short	0x010a
        /*0376*/ 	.byte	0x04
	.zero		1


	//   ....[41]....
        /*0378*/ 	.word	0x00001a10
        /*037c*/ 	.word	0x000000ff
        /*0380*/ 	.word	0x00000048
        /*0384*/ 	.short	0x010a
        /*0386*/ 	.byte	0x21
	.zero		1


	//   ....[42]....
        /*0388*/ 	.word	0x00001ba0
        /*038c*/ 	.word	0x000000ff
        /*0390*/ 	.word	0x00000048
        /*0394*/ 	.short	0x010a
        /*0396*/ 	.byte	0x05
	.zero		1


	//   ....[43]....
        /*0398*/ 	.word	0x00001d90
        /*039c*/ 	.word	0x000000ff
        /*03a0*/ 	.word	0x000000a8
        /*03a4*/ 	.short	0x0101
        /*03a6*/ 	.byte	0x0d
	.zero		1


	//   ....[44]....
        /*03a8*/ 	.word	0x00001db0
        /*03ac*/ 	.word	0x000000ff
        /*03b0*/ 	.word	0x00000048
        /*03b4*/ 	.short	0x010a
        /*03b6*/ 	.byte	0x04
	.zero		1


	//   ....[45]....
        /*03b8*/ 	.word	0x00001e30
        /*03bc*/ 	.word	0x000000ff
        /*03c0*/ 	.word	0x00000048
        /*03c4*/ 	.short	0x010a
        /*03c6*/ 	.byte	0x21
	.zero		1


	//   ....[46]....
        /*03c8*/ 	.word	0x00001fc0
        /*03cc*/ 	.word	0x000000ff
        /*03d0*/ 	.word	0x00000048
        /*03d4*/ 	.short	0x010a
        /*03d6*/ 	.byte	0x05
	.zero		1


	//   ....[47]....
        /*03d8*/ 	.word	0x000021c0
        /*03dc*/ 	.word	0x00000003
        /*03e0*/ 	.word	0x000000b0
        /*03e4*/ 	.short	0x010a
        /*03e6*/ 	.byte	0xff
	.zero		1


	//   ....[48]....
        /*03e8*/ 	.word	0x00002310
        /*03ec*/ 	.word	0x00000000
        /*03f0*/ 	.word	0x00000000
        /*03f4*/ 	.short	0x0101
        /*03f6*/ 	.byte	0xff
	.zero		1


	//   ....[49]....
        /*03f8*/ 	.word	0x000028b0
        /*03fc*/ 	.word	0x000000ff
        /*0400*/ 	.word	0x00000000
        /*0404*/ 	.short	0x010a
        /*0406*/ 	.byte	0x04
	.zero		1


	//   ....[50]....
        /*0408*/ 	.word	0x00002940
        /*040c*/ 	.word	0x000000ff
        /*0410*/ 	.word	0x00000000
        /*0414*/ 	.short	0x010a
        /*0416*/ 	.byte	0x05
	.zero		1


	//   ....[51]....
        /*0418*/ 	.word	0x000029d0
        /*041c*/ 	.word	0x000000ff
        /*0420*/ 	.word	0x00000000
        /*0424*/ 	.short	0x010a
        /*0426*/ 	.byte	0x05
	.zero		1


	//   ....[52]....
        /*0428*/ 	.word	0x00002a60
        /*042c*/ 	.word	0x000000ff
        /*0430*/ 	.word	0x00000000
        /*0434*/ 	.short	0x010a
        /*0436*/ 	.byte	0x05
	.zero		1


	//   ....[53]....
        /*0438*/ 	.word	0x00002af0
        /*043c*/ 	.word	0x000000ff
        /*0440*/ 	.word	0x00000000
        /*0444*/ 	.short	0x010a
        /*0446*/ 	.byte	0x05
	.zero		1


	//   ....[54]....
        /*0448*/ 	.word	0x00002b80
        /*044c*/ 	.word	0x000000ff
        /*0450*/ 	.word	0x00000000
        /*0454*/ 	.short	0x010a
        /*0456*/ 	.byte	0x05
	.zero		1


	//   ....[55]....
        /*0458*/ 	.word	0x00002c10
        /*045c*/ 	.word	0x000000ff
        /*0460*/ 	.word	0x00000000
        /*0464*/ 	.short	0x010a
        /*0466*/ 	.byte	0x05
	.zero		1


	//   ....[56]....
        /*0468*/ 	.word	0x00002ca0
        /*046c*/ 	.word	0x000000ff
        /*0470*/ 	.word	0x00000000
        /*0474*/ 	.short	0x010a
        /*0476*/ 	.byte	0x05
	.zero		1


	//   ....[57]....
        /*0478*/ 	.word	0x00002d40
        /*047c*/ 	.word	0x00000000
        /*0480*/ 	.word	0x00000000
        /*0484*/ 	.short	0x010a
        /*0486*/ 	.byte	0xff
	.zero		1


	//   ....[58]....
        /*0488*/ 	.word	0x00002e60
        /*048c*/ 	.word	0x00000002
        /*0490*/ 	.word	0x00000110
        /*0494*/ 	.short	0x010a
        /*0496*/ 	.byte	0xff
	.zero		1


	//   ....[59]....
        /*0498*/ 	.word	0x00002ed0
        /*049c*/ 	.word	0x00000002
        /*04a0*/ 	.word	0x00000000
        /*04a4*/ 	.short	0x0101
        /*04a6*/ 	.byte	0xff
	.zero		1


	//   ....[60]....
        /*04a8*/ 	.word	0x00002ef0
        /*04ac*/ 	.word	0x000000ff
        /*04b0*/ 	.word	0x000000c0
        /*04b4*/ 	.short	0x010a
        /*04b6*/ 	.byte	0x04
	.zero		1


	//   ....[61]....
        /*04b8*/ 	.word	0x00003010
        /*04bc*/ 	.word	0x00000002
        /*04c0*/ 	.word	0x000000b0
        /*04c4*/ 	.short	0x010a
        /*04c6*/ 	.byte	0xff
	.zero		1


	//   ....[62]....
        /*04c8*/ 	.word	0x00003110
        /*04cc*/ 	.word	0x00000002
        /*04d0*/ 	.word	0x00000000
        /*04d4*/ 	.short	0x0101
        /*04d6*/ 	.byte	0xff
	.zero		1


	//   ....[63]....
        /*04d8*/ 	.word	0x000031a0
        /*04dc*/ 	.word	0x000000ff
        /*04e0*/ 	.word	0x000000c0
        /*04e4*/ 	.short	0x0106
        /*04e6*/ 	.byte	0x04
	.zero		1


	//   ....[64]....
        /*04e8*/ 	.word	0x000031c0
        /*04ec*/ 	.word	0x000000ff
        /*04f0*/ 	.word	0x000000c0
        /*04f4*/ 	.short	0x010a
        /*04f6*/ 	.byte	0x04
	.zero		1


	//   ....[65]....
        /*04f8*/ 	.word	0x00003250
        /*04fc*/ 	.word	0x000000ff
        /*0500*/ 	.word	0x000000c0
        /*0504*/ 	.short	0x0106
        /*0506*/ 	.byte	0x07
	.zero		1


	//   ....[66]....
        /*0508*/ 	.word	0x00003290
        /*050c*/ 	.word	0x00000000
        /*0510*/ 	.word	0x000000c0
        /*0514*/ 	.short	0x010a
        /*0516*/ 	.byte	0xff
	.zero		1


	//   ....[67]....
        /*0518*/ 	.word	0x00003860
        /*051c*/ 	.word	0x00000000
        /*0520*/ 	.word	0x000000b0
        /*0524*/ 	.short	0x010a
        /*0526*/ 	.byte	0xff
	.zero		1


	//   ....[68]....
        /*0528*/ 	.word	0x00003960
        /*052c*/ 	.word	0x00000003
        /*0530*/ 	.word	0x00000000
        /*0534*/ 	.short	0x0101
        /*0536*/ 	.byte	0xff
	.zero		1


	//   ....[69]....
        /*0538*/ 	.word	0x00003970
        /*053c*/ 	.word	0x000000ff
        /*0540*/ 	.word	0x00000000
        /*0544*/ 	.short	0x010a
        /*0546*/ 	.byte	0x04
	.zero		1


	//   ....[70]....
        /*0548*/ 	.word	0x000039f0
        /*054c*/ 	.word	0x000000ff
        /*0550*/ 	.word	0x000000f0
        /*0554*/ 	.short	0x010a
        /*0556*/ 	.byte	0x2e
	.zero		1


	//   ....[71]....
        /*0558*/ 	.word	0x00003ad0
        /*055c*/ 	.word	0x000000ff
        /*0560*/ 	.word	0x00000000
        /*0564*/ 	.short	0x010a
        /*0566*/ 	.byte	0x07
	.zero		1


	//   ....[72]....
        /*0568*/ 	.word	0x00003c10
        /*056c*/ 	.word	0x000000ff
        /*0570*/ 	.word	0x00000000
        /*0574*/ 	.short	0x010a
        /*0576*/ 	.byte	0x04
	.zero		1


	//   ....[73]....
        /*0578*/ 	.word	0x00003fe0
        /*057c*/ 	.word	0x000000ff
        /*0580*/ 	.word	0x00000000
        /*0584*/ 	.short	0x010a
        /*0586*/ 	.byte	0x04
	.zero		1


	//   ....[74]....
        /*0588*/ 	.word	0x00004070
        /*058c*/ 	.word	0x000000ff
        /*0590*/ 	.word	0x00000000
        /*0594*/ 	.short	0x010a
        /*0596*/ 	.byte	0x05
	.zero		1


	//   ....[75]....
        /*0598*/ 	.word	0x00004100
        /*059c*/ 	.word	0x000000ff
        /*05a0*/ 	.word	0x00000000
        /*05a4*/ 	.short	0x010a
        /*05a6*/ 	.byte	0x05
	.zero		1


	//   ....[76]....
        /*05a8*/ 	.word	0x00004190
        /*05ac*/ 	.word	0x000000ff
        /*05b0*/ 	.word	0x00000000
        /*05b4*/ 	.short	0x010a
        /*05b6*/ 	.byte	0x04
	.zero		1


	//   ....[77]....
        /*05b8*/ 	.word	0x00004680
        /*05bc*/ 	.word	0x00000003
        /*05c0*/ 	.word	0x000000b0
        /*05c4*/ 	.short	0x010a
        /*05c6*/ 	.byte	0xff
	.zero		1


	//   ....[78]....
        /*05c8*/ 	.word	0x000047f0
        /*05cc*/ 	.word	0x00000000
        /*05d0*/ 	.word	0x00000000
        /*05d4*/ 	.short	0x0101
        /*05d6*/ 	.byte	0xff
	.zero		1


	//   ....[79]....
        /*05d8*/ 	.word	0x00004cb0
        /*05dc*/ 	.word	0x000000ff
        /*05e0*/ 	.word	0x000000a8
        /*05e4*/ 	.short	0x010a
        /*05e6*/ 	.byte	0x11
	.zero		1


	//   ....[80]....
        /*05e8*/ 	.word	0x00004e40
        /*05ec*/ 	.word	0x000000ff
        /*05f0*/ 	.word	0x00000098
        /*05f4*/ 	.short	0x010a
        /*05f6*/ 	.byte	0x11
	.zero		1


	//   ....[81]....
        /*05f8*/ 	.word	0x00005050
        /*05fc*/ 	.word	0x000000ff
        /*0600*/ 	.word	0x00000090
        /*0604*/ 	.short	0x010b
        /*0606*/ 	.byte	0x11
	.zero		1


	//   ....[82]....
        /*0608*/ 	.word	0x00005060
        /*060c*/ 	.word	0x000000ff
        /*0610*/ 	.word	0x00000000
        /*0614*/ 	.short	0x0101
        /*0616*/ 	.byte	0x34
	.zero		1


	//   ....[83]....
        /*0618*/ 	.word	0x000050a0
        /*061c*/ 	.word	0x00000000
        /*0620*/ 	.word	0x00000098
        /*0624*/ 	.short	0x010a
        /*0626*/ 	.byte	0xff
	.zero		1


	//   ....[84]....
        /*0628*/ 	.word	0x00005390
        /*062c*/ 	.word	0x00000008
        /*0630*/ 	.word	0x000000b0
        /*0634*/ 	.short	0x010a
        /*0636*/ 	.byte	0xff
	.zero		1


	//   ....[85]....
        /*0638*/ 	.word	0x00005510
        /*063c*/ 	.word	0x00000000
        /*0640*/ 	.word	0x00000000
        /*0644*/ 	.short	0x0101
        /*0646*/ 	.byte	0xff
	.zero		1


	//   ....[86]....
        /*0648*/ 	.word	0x00005f50
        /*064c*/ 	.word	0x000000ff
        /*0650*/ 	.word	0x00000090
        /*0654*/ 	.short	0x010a
        /*0656*/ 	.byte	0x2c
	.zero		1


	//   ....[87]....
        /*0658*/ 	.word	0x00005f60
        /*065c*/ 	.word	0x00000011
        /*0660*/ 	.word	0x000000d0
        /*0664*/ 	.short	0x010a
        /*0666*/ 	.byte	0xff
	.zero		1


	//   ....[88]....
        /*0668*/ 	.word	0x000060f0
        /*066c*/ 	.word	0x000000ff
        /*0670*/ 	.word	0x00000090
        /*0674*/ 	.short	0x010a
        /*0676*/ 	.byte	0x2c
	.zero		1


	//   ....[89]....
        /*0678*/ 	.word	0x000061c0
        /*067c*/ 	.word	0x000000ff
        /*0680*/ 	.word	0x00000000
        /*0684*/ 	.short	0x0101
        /*0686*/ 	.byte	0x04
	.zero		1


	//   ....[90]....
        /*0688*/ 	.word	0x00006220
        /*068c*/ 	.word	0x00000011
        /*0690*/ 	.word	0x000000d0
        /*0694*/ 	.short	0x010a
        /*0696*/ 	.byte	0xff
	.zero		1


	//   ....[91]....
        /*0698*/ 	.word	0x00006500
        /*069c*/ 	.word	0x000000ff
        /*06a0*/ 	.word	0x00000000
        /*06a4*/ 	.short	0x0101
        /*06a6*/ 	.byte	0x04
	.zero		1


	//   ....[92]....
        /*06a8*/ 	.word	0x00006a60
        /*06ac*/ 	.word	0x00000000
        /*06b0*/ 	.word	0x00000120
        /*06b4*/ 	.short	0x010a
        /*06b6*/ 	.byte	0xff
	.zero		1


	//   ....[93]....
        /*06b8*/ 	.word	0x00006ac0
        /*06bc*/ 	.word	0x00000000
        /*06c0*/ 	.word	0x00000048
        /*06c4*/ 	.short	0x010a
        /*06c6*/ 	.byte	0xff
	.zero		1


	//   ....[94]....
        /*06c8*/ 	.word	0x00006b20
        /*06cc*/ 	.word	0x00000000
        /*06d0*/ 	.word	0x00000048
        /*06d4*/ 	.short	0x010a
        /*06d6*/ 	.byte	0xff
	.zero		1


	//   ....[95]....
        /*06d8*/ 	.word	0x00006b70
        /*06dc*/ 	.word	0x00000003
        /*06e0*/ 	.word	0x000000b0
        /*06e4*/ 	.short	0x010a
        /*06e6*/ 	.byte	0xff
	.zero		1


	//   ....[96]....
        /*06e8*/ 	.word	0x00006bd0
        /*06ec*/ 	.word	0x00000000
        /*06f0*/ 	.word	0x00000000
        /*06f4*/ 	.short	0x010a
        /*06f6*/ 	.byte	0xff
	.zero		1


	//   ....[97]....
        /*06f8*/ 	.word	0x00006c30
        /*06fc*/ 	.word	0x00000000
        /*0700*/ 	.word	0x00000000
        /*0704*/ 	.short	0x010a
        /*0706*/ 	.byte	0xff
	.zero		1


	//   ....[98]....
        /*0708*/ 	.word	0x00006c90
        /*070c*/ 	.word	0x00000000
        /*0710*/ 	.word	0x00000000
        /*0714*/ 	.short	0x010a
        /*0716*/ 	.byte	0xff
	.zero		1


	//   ....[99]....
        /*0718*/ 	.word	0x00006cf0
        /*071c*/ 	.word	0x00000000
        /*0720*/ 	.word	0x00000000
        /*0724*/ 	.short	0x010a
        /*0726*/ 	.byte	0xff
	.zero		1


	//   ....[100]....
        /*0728*/ 	.word	0x00006d50
        /*072c*/ 	.word	0x00000000
        /*0730*/ 	.word	0x00000000
        /*0734*/ 	.short	0x010a
        /*0736*/ 	.byte	0xff
	.zero		1


	//   ....[101]....
        /*0738*/ 	.word	0x00006db0
        /*073c*/ 	.word	0x00000000
        /*0740*/ 	.word	0x00000000
        /*0744*/ 	.short	0x010a
        /*0746*/ 	.byte	0xff
	.zero		1


	//   ....[102]....
        /*0748*/ 	.word	0x00006e10
        /*074c*/ 	.word	0x00000000
        /*0750*/ 	.word	0x00000000
        /*0754*/ 	.short	0x010a
        /*0756*/ 	.byte	0xff
	.zero		1


	//   ....[103]....
        /*0758*/ 	.word	0x00006e70
        /*075c*/ 	.word	0x00000000
        /*0760*/ 	.word	0x00000000
        /*0764*/ 	.short	0x010a
        /*0766*/ 	.byte	0xff
	.zero		1


	//   ....[104]....
        /*0768*/ 	.word	0x00006ec0
        /*076c*/ 	.word	0x00000002
        /*0770*/ 	.word	0x00000110
        /*0774*/ 	.short	0x010a
        /*0776*/ 	.byte	0xff
	.zero		1


	//   ....[105]....
        /*0778*/ 	.word	0x00006f20
        /*077c*/ 	.word	0x00000002
        /*0780*/ 	.word	0x000000c0
        /*0784*/ 	.short	0x010a
        /*0786*/ 	.byte	0xff
	.zero		1


	//   ....[106]....
        /*0788*/ 	.word	0x00006f70
        /*078c*/ 	.word	0x00000002
        /*0790*/ 	.word	0x000000b0
        /*0794*/ 	.short	0x010a
        /*0796*/ 	.byte	0xff
	.zero		1


	//   ....[107]....
        /*0798*/ 	.word	0x00006fd0
        /*079c*/ 	.word	0x00000000
        /*07a0*/ 	.word	0x000000c0
        /*07a4*/ 	.short	0x010a
        /*07a6*/ 	.byte	0xff
	.zero		1


	//   ....[108]....
        /*07a8*/ 	.word	0x00007020
        /*07ac*/ 	.word	0x00000000
        /*07b0*/ 	.word	0x000000b0
        /*07b4*/ 	.short	0x010a
        /*07b6*/ 	.byte	0xff
	.zero		1


	//   ....[109]....
        /*07b8*/ 	.word	0x00007080
        /*07bc*/ 	.word	0x00000002
        /*07c0*/ 	.word	0x000000f0
        /*07c4*/ 	.short	0x010a
        /*07c6*/ 	.byte	0xff
	.zero		1


	//   ....[110]....
        /*07c8*/ 	.word	0x000070e0
        /*07cc*/ 	.word	0x00000000
        /*07d0*/ 	.word	0x00000000
        /*07d4*/ 	.short	0x010a
        /*07d6*/ 	.byte	0xff
	.zero		1


	//   ....[111]....
        /*07d8*/ 	.word	0x00007140
        /*07dc*/ 	.word	0x00000000
        /*07e0*/ 	.word	0x00000000
        /*07e4*/ 	.short	0x010a
        /*07e6*/ 	.byte	0xff
	.zero		1


	//   ....[112]....
        /*07e8*/ 	.word	0x000071a0
        /*07ec*/ 	.word	0x00000000
        /*07f0*/ 	.word	0x00000000
        /*07f4*/ 	.short	0x010a
        /*07f6*/ 	.byte	0xff
	.zero		1


	//   ....[113]....
        /*07f8*/ 	.word	0x00007200
        /*07fc*/ 	.word	0x00000000
        /*0800*/ 	.word	0x00000000
        /*0804*/ 	.short	0x010a
        /*0806*/ 	.byte	0xff
	.zero		1


	//   ....[114]....
        /*0808*/ 	.word	0x00007260
        /*080c*/ 	.word	0x00000000
        /*0810*/ 	.word	0x00000000
        /*0814*/ 	.short	0x010a
        /*0816*/ 	.byte	0xff
	.zero		1


	//   ....[115]....
        /*0818*/ 	.word	0x000072b0
        /*081c*/ 	.word	0x00000003
        /*0820*/ 	.word	0x000000b0
        /*0824*/ 	.short	0x010a
        /*0826*/ 	.byte	0xff
	.zero		1


	//   ....[116]....
        /*0828*/ 	.word	0x00007310
        /*082c*/ 	.word	0x00000000
        /*0830*/ 	.word	0x000000a8
        /*0834*/ 	.short	0x010a
        /*0836*/ 	.byte	0xff
	.zero		1


	//   ....[117]....
        /*0838*/ 	.word	0x00007370
        /*083c*/ 	.word	0x00000000
        /*0840*/ 	.word	0x00000098
        /*0844*/ 	.short	0x010a
        /*0846*/ 	.byte	0xff
	.zero		1


	//   ....[118]....
        /*0848*/ 	.word	0x000073c0
        /*084c*/ 	.word	0x00000008
        /*0850*/ 	.word	0x000000b0
        /*0854*/ 	.short	0x010a
        /*0856*/ 	.byte	0xff
	.zero		1


	//   ....[119]....
        /*0858*/ 	.word	0x00007420
        /*085c*/ 	.word	0x00000000
        /*0860*/ 	.word	0x00000090
        /*0864*/ 	.short	0x010a
        /*0866*/ 	.byte	0xff
	.zero		1


	//   ....[120]....
        /*0868*/ 	.word	0x00007470
        /*086c*/ 	.word	0x00000011
        /*0870*/ 	.word	0x000000d0
        /*0874*/ 	.short	0x010a
        /*0876*/ 	.byte	0xff
	.zero		1


	//----- nvinfo : EIATTR_NUM_MBARRIERS
	.align		4
.L_47:
        /*0878*/ 	.byte	0x03, 0x38
        /*087a*/ 	.short	0x0026


	//----- nvinfo : EIATTR_EXIT_INSTR_OFFSETS
	.align		4
        /*087c*/ 	.byte	0x04, 0x1c
        /*087e*/ 	.short	(.L_49 - .L_48)


	//   ....[0]....
.L_48:
        /*0880*/ 	.word	0x00002d70


	//   ....[1]....
        /*0884*/ 	.word	0x00003260


	//   ....[2]....
        /*0888*/ 	.word	0x000032c0


	//   ....[3]....
        /*088c*/ 	.word	0x000043f0


	//   ....[4]....
        /*0890*/ 	.word	0x000050d0


	//   ....[5]....
        /*0894*/ 	.word	0x00005110


	//   ....[6]....
        /*0898*/ 	.word	0x00006a50


	//----- nvinfo : EIATTR_MAX_THREADS
	.align		4
.L_49:
        /*089c*/ 	.byte	0x04, 0x05
        /*089e*/ 	.short	(.L_51 - .L_50)
.L_50:
        /*08a0*/ 	.word	0x00000100
        /*08a4*/ 	.word	0x00000001
        /*08a8*/ 	.word	0x00000001


	//----- nvinfo : EIATTR_CRS_STACK_SIZE
	.align		4
.L_51:
        /*08ac*/ 	.byte	0x04, 0x1e
        /*08ae*/ 	.short	(.L_53 - .L_52)
.L_52:
        /*08b0*/ 	.word	0x00000000


	//----- nvinfo : EIATTR_CBANK_PARAM_SIZE
	.align		4
.L_53:
        /*08b4*/ 	.byte	0x03, 0x19
        /*08b6*/ 	.short	0x0800


	//----- nvinfo : EIATTR_PARAM_CBANK
	.align		4
        /*08b8*/ 	.byte	0x04, 0x0a
        /*08ba*/ 	.short	(.L_55 - .L_54)
	.align		4
.L_54:
        /*08bc*/ 	.word	index@(.nv.constant0._ZN7cutlass13device_kernelINS_4gemm6kernel13GemmUniversalIN4cute5tupleIJiiiiEEENS1_10collective13CollectiveMmaINS1_35MainloopSm100TmaUmmaWarpSpecializedILi9ELi2ELi4ENS5_IJNS4_1CILi2EEENSA_ILi1EEESC_EEEEENS5_IJNSA_ILi64EEENSA_ILi32EEENSA_ILi256EEEEEENS_12float_e4m3_tENS5_IJlSC_lEEESJ_SK_NS4_8TiledMMAINS4_8MMA_AtomIJNS4_10MMA_TraitsINS4_19SM100_MMA_F8F6F4_SSEJSJ_SJ_fSF_SG_NS4_17integral_constantINS4_4UMMA5MajorELSR_0EEESS_NSP_INSQ_7ScaleInELST_0EEESU_EEEEEENS4_6LayoutINS5_IJSC_SC_SC_EEENS5_IJNSA_ILi0EEESZ_SZ_EEEEENS5_IJNS4_10UnderscoreES12_S12_EEEEENS4_13SM90_TMA_LOADENS4_14ComposedLayoutINS4_7SwizzleILi3ELi4ELi3EEENS4_18smem_ptr_flag_bitsILi8EEENSX_INS5_IJNSA_ILi8EEENSA_ILi128EEEEEENS5_IJS1C_SC_EEEEEEEvNS4_8identityENS4_23SM90_TMA_LOAD_MULTICASTES1G_vS1H_EENS_8epilogue10collective18CollectiveEpilogueINS1K_23Sm100TmaWarpSpecializedILi1ELi1ELi16ELb0ELb0EEEJSI_NS5_IJNSX_ISF_SC_EENSX_ISG_SC_EEEEESJ_SK_SJ_SK_NS1K_6fusion15FusionCallbacksIS1O_NS1S_17LinearCombinationISJ_fSJ_fLNS_15FloatRoundStyleE2EEESI_S1R_JEEENS4_5SM1004TMEM4LOAD26SM100_TMEM_LOAD_16dp32b16xES15_NS16_INS17_ILi1ELi4ELi3EEES1A_NSX_INS5_IJS1B_SG_EEENS5_IJSG_SC_EEEEEEENS4_39AutoVectorizingCopyWithAssumedAlignmentILi128EEENS4_14SM90_TMA_STOREES26_S28_S28_EEEvvEEEEvNT_6ParamsE)
        /*08c0*/ 	.short	0x0380
        /*08c2*/ 	.short	0x0800


	//----- nvinfo : EIATTR_SW_WAR
	.align		4
.L_55:
        /*08c4*/ 	.byte	0x04, 0x36
        /*08c6*/ 	.short	(.L_57 - .L_56)
.L_56:
        /*08c8*/ 	.word	0x00000008
.L_57:


//--------------------- .nv.callgraph             --------------------------
	.section	.nv.callgraph,"",@"SHT_CUDA_CALLGRAPH"
	.align	4
	.sectionentsize	8
	.align		4
        /*0000*/ 	.word	0x00000000
	.align		4
        /*0004*/ 	.word	0xffffffff
	.align		4
        /*0008*/ 	.word	index@(_ZN7cutlass13device_kernelINS_4gemm6kernel13GemmUniversalIN4cute5tupleIJiiiiEEENS1_10collective13CollectiveMmaINS1_35MainloopSm100TmaUmmaWarpSpecializedILi9ELi2ELi4ENS5_IJNS4_1CILi2EEENSA_ILi1EEESC_EEEEENS5_IJNSA_ILi64EEENSA_ILi32EEENSA_ILi256EEEEEENS_12float_e4m3_tENS5_IJlSC_lEEESJ_SK_NS4_8TiledMMAINS4_8MMA_AtomIJNS4_10MMA_TraitsINS4_19SM100_MMA_F8F6F4_SSEJSJ_SJ_fSF_SG_NS4_17integral_constantINS4_4UMMA5MajorELSR_0EEESS_NSP_INSQ_7ScaleInELST_0EEESU_EEEEEENS4_6LayoutINS5_IJSC_SC_SC_EEENS5_IJNSA_ILi0EEESZ_SZ_EEEEENS5_IJNS4_10UnderscoreES12_S12_EEEEENS4_13SM90_TMA_LOADENS4_14ComposedLayoutINS4_7SwizzleILi3ELi4ELi3EEENS4_18smem_ptr_flag_bitsILi8EEENSX_INS5_IJNSA_ILi8EEENSA_ILi128EEEEEENS5_IJS1C_SC_EEEEEEEvNS4_8identityENS4_23SM90_TMA_LOAD_MULTICASTES1G_vS1H_EENS_8epilogue10collective18CollectiveEpilogueINS1K_23Sm100TmaWarpSpecializedILi1ELi1ELi16ELb0ELb0EEEJSI_NS5_IJNSX_ISF_SC_EENSX_ISG_SC_EEEEESJ_SK_SJ_SK_NS1K_6fusion15FusionCallbacksIS1O_NS1S_17LinearCombinationISJ_fSJ_fLNS_15FloatRoundStyleE2EEESI_S1R_JEEENS4_5SM1004TMEM4LOAD26SM100_TMEM_LOAD_16dp32b16xES15_NS16_INS17_ILi1ELi4ELi3EEES1A_NSX_INS5_IJS1B_SG_EEENS5_IJSG_SC_EEEEEEENS4_39AutoVectorizingCopyWithAssumedAlignmentILi128EEENS4_14SM90_TMA_STOREES26_S28_S28_EEEvvEEEEvNT_6ParamsE)
	.align		4
        /*000c*/ 	.word	index@(__assertfail)
	.align		4
        /*0010*/ 	.word	0x00000000
	.align		4
        /*0014*/ 	.word	0xfffffffe
	.align		4
        /*0018*/ 	.word	0x00000000
	.align		4
        /*001c*/ 	.word	0xfffffffd
	.align		4
        /*0020*/ 	.word	0x00000000
	.align		4
        /*0024*/ 	.word	0xfffffffc


//--------------------- .nv.constant4             --------------------------
	.section	.nv.constant4,"a",@progbits
	.align	8
	.align		8
.nv.constant4:
        /*0000*/ 	.dword	__assertfail
	.align		8
        /*0008*/ 	.dword	__unnamed_1
	.align		8
        /*0010*/ 	.dword	__unnamed_2
	.align		8
        /*0018*/ 	.dword	_ZN40_INTERNAL_db49e405_4_k_cu_0ca36c65_219684cuda3std3__45__cpo5beginE
	.align		8
        /*0020*/ 	.dword	_ZN40_INTERNAL_db49e405_4_k_cu_0ca36c65_219684cuda3std3__45__cpo3endE
	.align		8
        /*0028*/ 	.dword	_ZN40_INTERNAL_db49e405_4_k_cu_0ca36c65_219684cuda3std3__45__cpo6cbeginE
	.align		8
        /*0030*/ 	.dword	_ZN40_INTERNAL_db49e405_4_k_cu_0ca36c65_219684cuda3std3__45__cpo4cendE
	.align		8
        /*0038*/ 	.dword	_ZN40_INTERNAL_db49e405_4_k_cu_0ca36c65_219684cuda3std3__442_GLOBAL__N__db49e405_4_k_cu_0ca36c65_219686ignoreE
	.align		8
        /*0040*/ 	.dword	_ZN40_INTERNAL_db49e405_4_k_cu_0ca36c65_219684cuda3std3__419piecewise_constructE
	.align		8
        /*0048*/ 	.dword	_ZN40_INTERNAL_db49e405_4_k_cu_0ca36c65_219684cuda3std3__48in_placeE
	.align		8
        /*0050*/ 	.dword	_ZN40_INTERNAL_db49e405_4_k_cu_0ca36c65_219684cuda3std6ranges3__45__cpo4swapE
	.align		8
        /*0058*/ 	.dword	_ZN40_INTERNAL_db49e405_4_k_cu_0ca36c65_219684cuda3std6ranges3__45__cpo9iter_moveE
	.align		8
        /*0060*/ 	.dword	_ZN40_INTERNAL_db49e405_4_k_cu_0ca36c65_219684cute7productE
	.align		8
        /*0068*/ 	.dword	_ZN40_INTERNAL_db49e405_4_k_cu_0ca36c65_219684cute1_E
	.align		8
        /*0070*/ 	.dword	$str$25
	.align		8
        /*0078*/ 	.dword	$str$26
	.align		8
        /*0080*/ 	.dword	$str$27
	.align		8
        /*0088*/ 	.dword	$str$28


//--------------------- .text._ZN7cutlass13device_kernelINS_4gemm6kernel13GemmUniversalIN4cute5tupleIJiiiiEEENS1_10collective13CollectiveMmaINS1_35MainloopSm100TmaUmmaWarpSpecializedILi9ELi2ELi4ENS5_IJNS4_1CILi2EEENSA_ILi1EEESC_EEEEENS5_IJNSA_ILi64EEENSA_ILi32EEENSA_ILi256EEEEEENS_12float_e4m3_tENS5_IJlSC_lEEESJ_SK_NS4_8TiledMMAINS4_8MMA_AtomIJNS4_10MMA_TraitsINS4_19SM100_MMA_F8F6F4_SSEJSJ_SJ_fSF_SG_NS4_17integral_constantINS4_4UMMA5MajorELSR_0EEESS_NSP_INSQ_7ScaleInELST_0EEESU_EEEEEENS4_6LayoutINS5_IJSC_SC_SC_EEENS5_IJNSA_ILi0EEESZ_SZ_EEEEENS5_IJNS4_10UnderscoreES12_S12_EEEEENS4_13SM90_TMA_LOADENS4_14ComposedLayoutINS4_7SwizzleILi3ELi4ELi3EEENS4_18smem_ptr_flag_bitsILi8EEENSX_INS5_IJNSA_ILi8EEENSA_ILi128EEEEEENS5_IJS1C_SC_EEEEEEEvNS4_8identityENS4_23SM90_TMA_LOAD_MULTICASTES1G_vS1H_EENS_8epilogue10collective18CollectiveEpilogueINS1K_23Sm100TmaWarpSpecializedILi1ELi1ELi16ELb0ELb0EEEJSI_NS5_IJNSX_ISF_SC_EENSX_ISG_SC_EEEEESJ_SK_SJ_SK_NS1K_6fusion15FusionCallbacksIS1O_NS1S_17LinearCombinationISJ_fSJ_fLNS_15FloatRoundStyleE2EEESI_S1R_JEEENS4_5SM1004TMEM4LOAD26SM100_TMEM_LOAD_16dp32b16xES15_NS16_INS17_ILi1ELi4ELi3EEES1A_NSX_INS5_IJS1B_SG_EEENS5_IJSG_SC_EEEEEEENS4_39AutoVectorizingCopyWithAssumedAlignmentILi128EEENS4_14SM90_TMA_STOREES26_S28_S28_EEEvvEEEEvNT_6ParamsE --------------------------
	.section	.text._ZN7cutlass13device_kernelINS_4gemm6kernel13GemmUniversalIN4cute5tupleIJiiiiEEENS1_10collective13CollectiveMmaINS1_35MainloopSm100TmaUmmaWarpSpecializedILi9ELi2ELi4ENS5_IJNS4_1CILi2EEENSA_ILi1EEESC_EEEEENS5_IJNSA_ILi64EEENSA_ILi32EEENSA_ILi256EEEEEENS_12float_e4m3_tENS5_IJlSC_lEEESJ_SK_NS4_8TiledMMAINS4_8MMA_AtomIJNS4_10MMA_TraitsINS4_19SM100_MMA_F8F6F4_SSEJSJ_SJ_fSF_SG_NS4_17integral_constantINS4_4UMMA5MajorELSR_0EEESS_NSP_INSQ_7ScaleInELST_0EEESU_EEEEEENS4_6LayoutINS5_IJSC_SC_SC_EEENS5_IJNSA_ILi0EEESZ_SZ_EEEEENS5_IJNS4_10UnderscoreES12_S12_EEEEENS4_13SM90_TMA_LOADENS4_14ComposedLayoutINS4_7SwizzleILi3ELi4ELi3EEENS4_18smem_ptr_flag_bitsILi8EEENSX_INS5_IJNSA_ILi8EEENSA_ILi128EEEEEENS5_IJS1C_SC_EEEEEEEvNS4_8identityENS4_23SM90_TMA_LOAD_MULTICASTES1G_vS1H_EENS_8epilogue10collective18CollectiveEpilogueINS1K_23Sm100TmaWarpSpecializedILi1ELi1ELi16ELb0ELb0EEEJSI_NS5_IJNSX_ISF_SC_EENSX_ISG_SC_EEEEESJ_SK_SJ_SK_NS1K_6fusion15FusionCallbacksIS1O_NS1S_17LinearCombinationISJ_fSJ_fLNS_15FloatRoundStyleE2EEESI_S1R_JEEENS4_5SM1004TMEM4LOAD26SM100_TMEM_LOAD_16dp32b16xES15_NS16_INS17_ILi1ELi4ELi3EEES1A_NSX_INS5_IJS1B_SG_EEENS5_IJSG_SC_EEEEEEENS4_39AutoVectorizingCopyWithAssumedAlignmentILi128EEENS4_14SM90_TMA_STOREES26_S28_S28_EEEvvEEEEvNT_6ParamsE,"ax",@progbits
	.align	128
.text._ZN7cutlass13device_kernelINS_4gemm6kernel13GemmUniversalIN4cute5tupleIJiiiiEEENS1_10collective13CollectiveMmaINS1_35MainloopSm100TmaUmmaWarpSpecializedILi9ELi2ELi4ENS5_IJNS4_1CILi2EEENSA_ILi1EEESC_EEEEENS5_IJNSA_ILi64EEENSA_ILi32EEENSA_ILi256EEEEEENS_12float_e4m3_tENS5_IJlSC_lEEESJ_SK_NS4_8TiledMMAINS4_8MMA_AtomIJNS4_10MMA_TraitsINS4_19SM100_MMA_F8F6F4_SSEJSJ_SJ_fSF_SG_NS4_17integral_constantINS4_4UMMA5MajorELSR_0EEESS_NSP_INSQ_7ScaleInELST_0EEESU_EEEEEENS4_6LayoutINS5_IJSC_SC_SC_EEENS5_IJNSA_ILi0EEESZ_SZ_EEEEENS5_IJNS4_10UnderscoreES12_S12_EEEEENS4_13SM90_TMA_LOADENS4_14ComposedLayoutINS4_7SwizzleILi3ELi4ELi3EEENS4_18smem_ptr_flag_bitsILi8EEENSX_INS5_IJNSA_ILi8EEENSA_ILi128EEEEEENS5_IJS1C_SC_EEEEEEEvNS4_8identityENS4_23SM90_TMA_LOAD_MULTICASTES1G_vS1H_EENS_8epilogue10collective18CollectiveEpilogueINS1K_23Sm100TmaWarpSpecializedILi1ELi1ELi16ELb0ELb0EEEJSI_NS5_IJNSX_ISF_SC_EENSX_ISG_SC_EEEEESJ_SK_SJ_SK_NS1K_6fusion15FusionCallbacksIS1O_NS1S_17LinearCombinationISJ_fSJ_fLNS_15FloatRoundStyleE2EEESI_S1R_JEEENS4_5SM1004TMEM4LOAD26SM100_TMEM_LOAD_16dp32b16xES15_NS16_INS17_ILi1ELi4ELi3EEES1A_NSX_INS5_IJS1B_SG_EEENS5_IJSG_SC_EEEEEEENS4_39AutoVectorizingCopyWithAssumedAlignmentILi128EEENS4_14SM90_TMA_STOREES26_S28_S28_EEEvvEEEEvNT_6ParamsE:
        .type           _ZN7cutlass13device_kernelINS_4gemm6kernel13GemmUniversalIN4cute5tupleIJiiiiEEENS1_10collective13CollectiveMmaINS1_35MainloopSm100TmaUmmaWarpSpecializedILi9ELi2ELi4ENS5_IJNS4_1CILi2EEENSA_ILi1EEESC_EEEEENS5_IJNSA_ILi64EEENSA_ILi32EEENSA_ILi256EEEEEENS_12float_e4m3_tENS5_IJlSC_lEEESJ_SK_NS4_8TiledMMAINS4_8MMA_AtomIJNS4_10MMA_TraitsINS4_19SM100_MMA_F8F6F4_SSEJSJ_SJ_fSF_SG_NS4_17integral_constantINS4_4UMMA5MajorELSR_0EEESS_NSP_INSQ_7ScaleInELST_0EEESU_EEEEEENS4_6LayoutINS5_IJSC_SC_SC_EEENS5_IJNSA_ILi0EEESZ_SZ_EEEEENS5_IJNS4_10UnderscoreES12_S12_EEEEENS4_13SM90_TMA_LOADENS4_14ComposedLayoutINS4_7SwizzleILi3ELi4ELi3EEENS4_18smem_ptr_flag_bitsILi8EEENSX_INS5_IJNSA_ILi8EEENSA_ILi128EEEEEENS5_IJS1C_SC_EEEEEEEvNS4_8identityENS4_23SM90_TMA_LOAD_MULTICASTES1G_vS1H_EENS_8epilogue10collective18CollectiveEpilogueINS1K_23Sm100TmaWarpSpecializedILi1ELi1ELi16ELb0ELb0EEEJSI_NS5_IJNSX_ISF_SC_EENSX_ISG_SC_EEEEESJ_SK_SJ_SK_NS1K_6fusion15FusionCallbacksIS1O_NS1S_17LinearCombinationISJ_fSJ_fLNS_15FloatRoundStyleE2EEESI_S1R_JEEENS4_5SM1004TMEM4LOAD26SM100_TMEM_LOAD_16dp32b16xES15_NS16_INS17_ILi1ELi4ELi3EEES1A_NSX_INS5_IJS1B_SG_EEENS5_IJSG_SC_EEEEEEENS4_39AutoVectorizingCopyWithAssumedAlignmentILi128EEENS4_14SM90_TMA_STOREES26_S28_S28_EEEvvEEEEvNT_6ParamsE,@function
        .size           _ZN7cutlass13device_kernelINS_4gemm6kernel13GemmUniversalIN4cute5tupleIJiiiiEEENS1_10collective13CollectiveMmaINS1_35MainloopSm100TmaUmmaWarpSpecializedILi9ELi2ELi4ENS5_IJNS4_1CILi2EEENSA_ILi1EEESC_EEEEENS5_IJNSA_ILi64EEENSA_ILi32EEENSA_ILi256EEEEEENS_12float_e4m3_tENS5_IJlSC_lEEESJ_SK_NS4_8TiledMMAINS4_8MMA_AtomIJNS4_10MMA_TraitsINS4_19SM100_MMA_F8F6F4_SSEJSJ_SJ_fSF_SG_NS4_17integral_constantINS4_4UMMA5MajorELSR_0EEESS_NSP_INSQ_7ScaleInELST_0EEESU_EEEEEENS4_6LayoutINS5_IJSC_SC_SC_EEENS5_IJNSA_ILi0EEESZ_SZ_EEEEENS5_IJNS4_10UnderscoreES12_S12_EEEEENS4_13SM90_TMA_LOADENS4_14ComposedLayoutINS4_7SwizzleILi3ELi4ELi3EEENS4_18smem_ptr_flag_bitsILi8EEENSX_INS5_IJNSA_ILi8EEENSA_ILi128EEEEEENS5_IJS1C_SC_EEEEEEEvNS4_8identityENS4_23SM90_TMA_LOAD_MULTICASTES1G_vS1H_EENS_8epilogue10collective18CollectiveEpilogueINS1K_23Sm100TmaWarpSpecializedILi1ELi1ELi16ELb0ELb0EEEJSI_NS5_IJNSX_ISF_SC_EENSX_ISG_SC_EEEEESJ_SK_SJ_SK_NS1K_6fusion15FusionCallbacksIS1O_NS1S_17LinearCombinationISJ_fSJ_fLNS_15FloatRoundStyleE2EEESI_S1R_JEEENS4_5SM1004TMEM4LOAD26SM100_TMEM_LOAD_16dp32b16xES15_NS16_INS17_ILi1ELi4ELi3EEES1A_NSX_INS5_IJS1B_SG_EEENS5_IJSG_SC_EEEEEEENS4_39AutoVectorizingCopyWithAssumedAlignmentILi128EEENS4_14SM90_TMA_STOREES26_S28_S28_EEEvvEEEEvNT_6ParamsE,(.L_x_151 - _ZN7cutlass13device_kernelINS_4gemm6kernel13GemmUniversalIN4cute5tupleIJiiiiEEENS1_10collective13CollectiveMmaINS1_35MainloopSm100TmaUmmaWarpSpecializedILi9ELi2ELi4ENS5_IJNS4_1CILi2EEENSA_ILi1EEESC_EEEEENS5_IJNSA_ILi64EEENSA_ILi32EEENSA_ILi256EEEEEENS_12float_e4m3_tENS5_IJlSC_lEEESJ_SK_NS4_8TiledMMAINS4_8MMA_AtomIJNS4_10MMA_TraitsINS4_19SM100_MMA_F8F6F4_SSEJSJ_SJ_fSF_SG_NS4_17integral_constantINS4_4UMMA5MajorELSR_0EEESS_NSP_INSQ_7ScaleInELST_0EEESU_EEEEEENS4_6LayoutINS5_IJSC_SC_SC_EEENS5_IJNSA_ILi0EEESZ_SZ_EEEEENS5_IJNS4_10UnderscoreES12_S12_EEEEENS4_13SM90_TMA_LOADENS4_14ComposedLayoutINS4_7SwizzleILi3ELi4ELi3EEENS4_18smem_ptr_flag_bitsILi8EEENSX_INS5_IJNSA_ILi8EEENSA_ILi128EEEEEENS5_IJS1C_SC_EEEEEEEvNS4_8identityENS4_23SM90_TMA_LOAD_MULTICASTES1G_vS1H_EENS_8epilogue10collective18CollectiveEpilogueINS1K_23Sm100TmaWarpSpecializedILi1ELi1ELi16ELb0ELb0EEEJSI_NS5_IJNSX_ISF_SC_EENSX_ISG_SC_EEEEESJ_SK_SJ_SK_NS1K_6fusion15FusionCallbacksIS1O_NS1S_17LinearCombinationISJ_fSJ_fLNS_15FloatRoundStyleE2EEESI_S1R_JEEENS4_5SM1004TMEM4LOAD26SM100_TMEM_LOAD_16dp32b16xES15_NS16_INS17_ILi1ELi4ELi3EEES1A_NSX_INS5_IJS1B_SG_EEENS5_IJSG_SC_EEEEEEENS4_39AutoVectorizingCopyWithAssumedAlignmentILi128EEENS4_14SM90_TMA_STOREES26_S28_S28_EEEvvEEEEvNT_6ParamsE)
        .other          _ZN7cutlass13device_kernelINS_4gemm6kernel13GemmUniversalIN4cute5tupleIJiiiiEEENS1_10collective13CollectiveMmaINS1_35MainloopSm100TmaUmmaWarpSpecializedILi9ELi2ELi4ENS5_IJNS4_1CILi2EEENSA_ILi1EEESC_EEEEENS5_IJNSA_ILi64EEENSA_ILi32EEENSA_ILi256EEEEEENS_12float_e4m3_tENS5_IJlSC_lEEESJ_SK_NS4_8TiledMMAINS4_8MMA_AtomIJNS4_10MMA_TraitsINS4_19SM100_MMA_F8F6F4_SSEJSJ_SJ_fSF_SG_NS4_17integral_constantINS4_4UMMA5MajorELSR_0EEESS_NSP_INSQ_7ScaleInELST_0EEESU_EEEEEENS4_6LayoutINS5_IJSC_SC_SC_EEENS5_IJNSA_ILi0EEESZ_SZ_EEEEENS5_IJNS4_10UnderscoreES12_S12_EEEEENS4_13SM90_TMA_LOADENS4_14ComposedLayoutINS4_7SwizzleILi3ELi4ELi3EEENS4_18smem_ptr_flag_bitsILi8EEENSX_INS5_IJNSA_ILi8EEENSA_ILi128EEEEEENS5_IJS1C_SC_EEEEEEEvNS4_8identityENS4_23SM90_TMA_LOAD_MULTICASTES1G_vS1H_EENS_8epilogue10collective18CollectiveEpilogueINS1K_23Sm100TmaWarpSpecializedILi1ELi1ELi16ELb0ELb0EEEJSI_NS5_IJNSX_ISF_SC_EENSX_ISG_SC_EEEEESJ_SK_SJ_SK_NS1K_6fusion15FusionCallbacksIS1O_NS1S_17LinearCombinationISJ_fSJ_fLNS_15FloatRoundStyleE2EEESI_S1R_JEEENS4_5SM1004TMEM4LOAD26SM100_TMEM_LOAD_16dp32b16xES15_NS16_INS17_ILi1ELi4ELi3EEES1A_NSX_INS5_IJS1B_SG_EEENS5_IJSG_SC_EEEEEEENS4_39AutoVectorizingCopyWithAssumedAlignmentILi128EEENS4_14SM90_TMA_STOREES26_S28_S28_EEEvvEEEEvNT_6ParamsE,@"STO_CUDA_ENTRY STV_DEFAULT"
_ZN7cutlass13device_kernelINS_4gemm6kernel13GemmUniversalIN4cute5tupleIJiiiiEEENS1_10collective13CollectiveMmaINS1_35MainloopSm100TmaUmmaWarpSpecializedILi9ELi2ELi4ENS5_IJNS4_1CILi2EEENSA_ILi1EEESC_EEEEENS5_IJNSA_ILi64EEENSA_ILi32EEENSA_ILi256EEEEEENS_12float_e4m3_tENS5_IJlSC_lEEESJ_SK_NS4_8TiledMMAINS4_8MMA_AtomIJNS4_10MMA_TraitsINS4_19SM100_MMA_F8F6F4_SSEJSJ_SJ_fSF_SG_NS4_17integral_constantINS4_4UMMA5MajorELSR_0EEESS_NSP_INSQ_7ScaleInELST_0EEESU_EEEEEENS4_6LayoutINS5_IJSC_SC_SC_EEENS5_IJNSA_ILi0EEESZ_SZ_EEEEENS5_IJNS4_10UnderscoreES12_S12_EEEEENS4_13SM90_TMA_LOADENS4_14ComposedLayoutINS4_7SwizzleILi3ELi4ELi3EEENS4_18smem_ptr_flag_bitsILi8EEENSX_INS5_IJNSA_ILi8EEENSA_ILi128EEEEEENS5_IJS1C_SC_EEEEEEEvNS4_8identityENS4_23SM90_TMA_LOAD_MULTICASTES1G_vS1H_EENS_8epilogue10collective18CollectiveEpilogueINS1K_23Sm100TmaWarpSpecializedILi1ELi1ELi16ELb0ELb0EEEJSI_NS5_IJNSX_ISF_SC_EENSX_ISG_SC_EEEEESJ_SK_SJ_SK_NS1K_6fusion15FusionCallbacksIS1O_NS1S_17LinearCombinationISJ_fSJ_fLNS_15FloatRoundStyleE2EEESI_S1R_JEEENS4_5SM1004TMEM4LOAD26SM100_TMEM_LOAD_16dp32b16xES15_NS16_INS17_ILi1ELi4ELi3EEES1A_NSX_INS5_IJS1B_SG_EEENS5_IJSG_SC_EEEEEEENS4_39AutoVectorizingCopyWithAssumedAlignmentILi128EEENS4_14SM90_TMA_STOREES26_S28_S28_EEEvvEEEEvNT_6ParamsE:
[----:B------:R-:W1:Y:S01]  /*0000*/  LDC R1, c[0x0][0x37c] ;  /* 0x0000df00ff017b82 */ /* 0x000e620000000800 */
[----:B------:R-:W2:Y:S01]  /*0010*/  S2R R37, SR_TID.X ;  /* 0x0000000000257919 */ /* 0x000ea20000002100 */
[----:B------:R-:W3:Y:S01]  /*0020*/  LDCU.64 UR8, c[0x0][0x890] ;  /* 0x00011200ff0877ac */ /* 0x000ee20008000a00 */
[----:B------:R-:W-:Y:S02]  /*0030*/  PRMT R47, RZ, 0x7610, R47 ;  /* 0x00007610ff2f7816 */ /* 0x000fe4000000002f */
[----:B------:R-:W-:Y:S01]  /*0040*/  ELECT P3, URZ, PT ;  /* 0x0000000000ff782f */ /* 0x000fe20003860000 */
[----:B---3--:R-:W-:-:S04]  /*0050*/  UISETP.NE.U32.AND UP0, UPT, UR8, URZ, UPT ;  /* 0x000000ff0800728c */ /* 0x008fc8000bf05070 */
[----:B------:R-:W-:Y:S01]  /*0060*/  UISETP.NE.AND.EX UP0, UPT, UR9, URZ, UPT, UP0 ;  /* 0x000000ff0900728c */ /* 0x000fe2000bf05300 */
[----:B--2---:R-:W-:-:S05]  /*0070*/  SHF.R.U32.HI R48, RZ, 0x5, R37 ;  /* 0x00000005ff307819 */ /* 0x004fca0000011625 */
[----:B------:R-:W2:Y:S02]  /*0080*/  SHFL.IDX PT, R0, R48, RZ, 0x1f ;  /* 0x00001fff30007589 */ /* 0x000ea400000e0000 */
[----:B--2---:R-:W-:Y:S01]  /*0090*/  R2UR UR18, R0 ;  /* 0x00000000001272ca */ /* 0x004fe200000e0000 */
[----:B-1----:R-:W-:-:S14]  /*00a0*/  BRA.U UP0, `(.L_x_0) ;  /* 0x0000000100307547 */ /* 0x002fdc000b800000 */
[----:B------:R-:W1:Y:S02]  /*00b0*/  LDCU.64 UR4, c[0x0][0x888] ;  /* 0x00011100ff0477ac */ /* 0x000e640008000a00 */
[----:B-1----:R-:W-:-:S04]  /*00c0*/  UISETP.NE.U32.AND UP0, UPT, UR4, URZ, UPT ;  /* 0x000000ff0400728c */ /* 0x002fc8000bf05070 */
[----:B------:R-:W-:-:S09]  /*00d0*/  UISETP.NE.AND.EX UP0, UPT, UR5, URZ, UPT, UP0 ;  /* 0x000000ff0500728c */ /* 0x000fd2000bf05300 */
[----:B------:R-:W-:Y:S05]  /*00e0*/  BRA.U !UP0, `(.L_x_1) ;  /* 0x0000000108147547 */ /* 0x000fea000b800000 */
[----:B------:R-:W1:Y:S01]  /*00f0*/  LDC.64 R24, c[0x0][0x888] ;  /* 0x00022200ff187b82 */ /* 0x000e620000000a00 */
[----:B------:R-:W1:Y:S02]  /*0100*/  LDCU.64 UR4, c[0x0][0x358] ;  /* 0x00006b00ff0477ac */ /* 0x000e640008000a00 */
[----:B-1----:R1:W5:Y:S01]  /*0110*/  LDG.E R24, desc[UR4][R24.64] ;  /* 0x0000000418187981 */ /* 0x002362000c1e1900 */
[----:B------:R-:W-:Y:S01]  /*0120*/  HFMA2 R47, -RZ, RZ, 0, 5.9604644775390625e-08 ;  /* 0x00000001ff2f7431 */ /* 0x000fe200000001ff */
[----:B------:R-:W-:Y:S05]  /*0130*/  BRA `(.L_x_0) ;  /* 0x00000000000c7947 */ /* 0x000fea0003800000 */
.L_x_1:
[----:B------:R-:W1:Y:S01]  /*0140*/  LDCU UR4, c[0x0][0x880] ;  /* 0x00011000ff0477ac */ /* 0x000e620008000800 */
[----:B------:R-:W-:Y:S01]  /*0150*/  HFMA2 R47, -RZ, RZ, 0, 5.9604644775390625e-08 ;  /* 0x00000001ff2f7431 */ /* 0x000fe200000001ff */
[----:B-1----:R-:W-:-:S07]  /*0160*/  MOV R24, UR4 ;  /* 0x0000000400187c02 */ /* 0x002fce0008000f00 */
.L_x_0:
[----:B------:R-:W2:Y:S02]  /*0170*/  LDCU.64 UR4, c[0x0][0x8b0] ;  /* 0x00011600ff0477ac */ /* 0x000ea40008000a00 */
[----:B--2---:R-:W-:-:S04]  /*0180*/  UISETP.NE.U32.AND UP0, UPT, UR4, URZ, UPT ;  /* 0x000000ff0400728c */ /* 0x004fc8000bf05070 */
[----:B------:R-:W-:-:S09]  /*0190*/  UISETP.NE.AND.EX UP0, UPT, UR5, URZ, UPT, UP0 ;  /* 0x000000ff0500728c */ /* 0x000fd2000bf05300 */
[----:B------:R-:W-:Y:S05]  /*01a0*/  BRA.U UP0, `(.L_x_2) ;  /* 0x0000000100287547 */ /* 0x000fea000b800000 */
[----:B------:R-:W2:Y:S02]  /*01b0*/  LDCU.64 UR4, c[0x0][0x8a8] ;  /* 0x00011500ff0477ac */ /* 0x000ea40008000a00 */
[----:B--2---:R-:W-:-:S04]  /*01c0*/  UISETP.NE.U32.AND UP0, UPT, UR4, URZ, UPT ;  /* 0x000000ff0400728c */ /* 0x004fc8000bf05070 */
[----:B------:R-:W-:-:S09]  /*01d0*/  UISETP.NE.AND.EX UP0, UPT, UR5, URZ, UPT, UP0 ;  /* 0x000000ff0500728c */ /* 0x000fd2000bf05300 */
[----:B------:R-:W-:Y:S05]  /*01e0*/  BRA.U !UP0, `(.L_x_3) ;  /* 0x0000000108107547 */ /* 0x000fea000b800000 */
[----:B------:R-:W2:Y:S01]  /*01f0*/  LDC.64 R2, c[0x0][0x8a8] ;  /* 0x00022a00ff027b82 */ /* 0x000ea20000000a00 */
[----:B------:R-:W2:Y:S02]  /*0200*/  LDCU.64 UR4, c[0x0][0x358] ;  /* 0x00006b00ff0477ac */ /* 0x000ea40008000a00 */
[----:B--2---:R2:W5:Y:S01]  /*0210*/  LDG.E R23, desc[UR4][R2.64] ;  /* 0x0000000402177981 */ /* 0x004562000c1e1900 */
[----:B------:R-:W-:Y:S05]  /*0220*/  BRA `(.L_x_2) ;  /* 0x0000000000087947 */ /* 0x000fea0003800000 */
.L_x_3:
[----:B------:R-:W2:Y:S02]  /*0230*/  LDCU UR4, c[0x0][0x8a0] ;  /* 0x00011400ff0477ac */ /* 0x000ea40008000800 */
[----:B--2---:R-:W-:Y:S02]  /*0240*/  MOV R23, UR4 ;  /* 0x0000000400177c02 */ /* 0x004fe40008000f00 */
.L_x_2:
[----:B------:R-:W-:Y:S01]  /*0250*/  IMAD.U32 R0, RZ, RZ, UR18 ;  /* 0x00000012ff007e24 */ /* 0x000fe2000f8e00ff */
[----:B------:R-:W-:Y:S04]  /*0260*/  BSSY.RECONVERGENT B0, `(.L_x_4) ;  /* 0x000000c000007945 */ /* 0x000fe80003800200 */
[C---:B------:R-:W-:Y:S02]  /*0270*/  ISETP.NE.OR P1, PT, R0.reuse, 0x1, !P3 ;  /* 0x000000010000780c */ /* 0x040fe40005f25670 */
[----:B------:R-:W-:-:S11]  /*0280*/  ISETP.NE.OR P0, PT, R0, 0x3, !P3 ;  /* 0x000000030000780c */ /* 0x000fd60005f05670 */
[----:B------:R-:W-:Y:S05]  /*0290*/  @P1 BRA `(.L_x_5) ;  /* 0x0000000000201947 */ /* 0x000fea0003800000 */
[----:B------:R-:W3:Y:S02]  /*02a0*/  LDCU.64 UR4, c[0x0][0x348] ;  /* 0x00006900ff0477ac */ /* 0x000ee40008000a00 */
[----:B---3--:R-:W-:Y:S02]  /*02b0*/  UIADD3 UR6, UP1, UPT, UR4, 0x80, URZ ;  /* 0x0000008004067890 */ /* 0x008fe4000ff3e0ff */
[----:B------:R-:W-:Y:S02]  /*02c0*/  UIADD3 UR4, UP0, UPT, UR4, 0x180, URZ ;  /* 0x0000018004047890 */ /* 0x000fe4000ff1e0ff */
[----:B------:R-:W-:Y:S02]  /*02d0*/  UIADD3.X UR7, UPT, UPT, URZ, UR5, URZ, UP1, !UPT ;  /* 0x00000005ff077290 */ /* 0x000fe40008ffe4ff */
[----:B------:R-:W-:-:S07]  /*02e0*/  UIADD3.X UR5, UPT, UPT, URZ, UR5, URZ, UP0, !UPT ;  /* 0x00000005ff057290 */ /* 0x000fce00087fe4ff */
[----:B------:R3:W-:Y:S02]  /*02f0*/  UTMACCTL.PF [UR6] ;  /* 0x00000000060079b9 */ /* 0x0007e40008040000 */
[----:B------:R3:W-:Y:S02]  /*0300*/  UTMACCTL.PF [UR4] ;  /* 0x00000000040079b9 */ /* 0x0007e40008040000 */
[----:B---3--:R-:W-:Y:S01]  /*0310*/  NOP ;  /* 0x0000000000007918 */ /* 0x008fe20000000000 */
.L_x_5:
[----:B------:R-:W-:Y:S05]  /*0320*/  BSYNC.RECONVERGENT B0 ;  /* 0x0000000000007941 */ /* 0x000fea0003800200 */
.L_x_4:
[----:B------:R-:W-:Y:S04]  /*0330*/  BSSY.RECONVERGENT B0, `(.L_x_6) ;  /* 0x000000a000007945 */ /* 0x000fe80003800200 */
        /* <DEDUP_REMOVED lines=9> */
.L_x_7:
[----:B------:R-:W-:Y:S05]  /*03d0*/  BSYNC.RECONVERGENT B0 ;  /* 0x0000000000007941 */ /* 0x000fea0003800200 */
.L_x_6:
[----:B------:R-:W3:Y:S01]  /*03e0*/  LDCU.64 UR4, c[0x0][0x888] ;  /* 0x00011100ff0477ac */ /* 0x000ee20008000a00 */
[----:B------:R-:W-:Y:S02]  /*03f0*/  UISETP.EQ.U32.AND UP2, UPT, UR8, URZ, UPT ;  /* 0x000000ff0800728c */ /* 0x000fe4000bf42070 */
[----:B------:R-:W-:Y:S02]  /*0400*/  UPLOP3.LUT UP3, UPT, UPT, UPT, UPT, 0x80, 0x8 ;  /* 0x000000000008789c */ /* 0x000fe40003f6f070 */
[----:B---3--:R-:W-:-:S04]  /*0410*/  UISETP.NE.U32.AND UP0, UPT, UR4, URZ, UPT ;  /* 0x000000ff0400728c */ /* 0x008fc8000bf05070 */
[----:B------:R-:W-:-:S04]  /*0420*/  UISETP.NE.AND.EX UP1, UPT, UR5, URZ, UPT, UP0 ;  /* 0x000000ff0500728c */ /* 0x000fc8000bf25300 */
[----:B------:R-:W-:-:S04]  /*0430*/  UISETP.EQ.OR.EX UP4, UPT, UR9, URZ, !UP1, UP2 ;  /* 0x000000ff0900728c */ /* 0x000fc8000cf82720 */
[----:B------:R-:W-:-:S05]  /*0440*/  UP2UR UR61, UPR, URZ, 0x10 ;  /* 0x00000010ff3d7883 */ /* 0x000fca0008000000 */
[----:B------:R-:W-:Y:S07]  /*0450*/  BRA.U !UP4, `(.L_x_8) ;  /* 0x000000010c207547 */ /* 0x000fee000b800000 */
[----:B------:R-:W-:Y:S01]  /*0460*/  UISETP.NE.U32.AND UP2, UPT, UR8, URZ, UPT ;  /* 0x000000ff0800728c */ /* 0x000fe2000bf45070 */
[----:B-----5:R-:W-:Y:S01]  /*0470*/  FSETP.NEU.AND P0, PT, R24, RZ, PT ;  /* 0x000000ff1800720b */ /* 0x020fe20003f0d000 */
[----:B------:R-:W-:Y:S02]  /*0480*/  USEL UR4, URZ, 0xffffffff, UP1 ;  /* 0xffffffffff047887 */ /* 0x000fe40008800000 */
[----:B------:R-:W-:-:S10]  /*0490*/  UISETP.NE.AND.EX UP2, UPT, UR9, URZ, UPT, UP2 ;  /* 0x000000ff0900728c */ /* 0x000fd4000bf45320 */
[----:B------:R-:W-:Y:S01]  /*04a0*/  VOTEU.ANY UP0, P0 ;  /* 0x0000000000ff7886 */ /* 0x000fe20000000100 */
[----:B------:R-:W-:-:S04]  /*04b0*/  @!UP2 USEL UR4, URZ, 0xffffffff, UP0 ;  /* 0xffffffffff04a887 */ /* 0x000fc80008000000 */
[----:B------:R-:W-:-:S04]  /*04c0*/  ULOP3.LUT UR4, UR4, 0x1, URZ, 0xc0, !UPT ;  /* 0x0000000104047892 */ /* 0x000fc8000f8ec0ff */
[----:B------:R-:W-:-:S11]  /*04d0*/  UISETP.NE.U32.AND UP3, UPT, UR4, 0x1, UPT ;  /* 0x000000010400788c */ /* 0x000fd6000bf65070 */
.L_x_8:
[----:B--2---:R-:W2:Y:S02]  /*04e0*/  SHFL.IDX PT, R2, R48, RZ, 0x1f ;  /* 0x00001fff30027589 */ /* 0x004ea400000e0000 */
[----:B--2---:R-:W-:-:S13]  /*04f0*/  ISETP.NE.AND P0, PT, R2, RZ, PT ;  /* 0x000000ff0200720c */ /* 0x004fda0003f05270 */
[----:B------:R-:W-:Y:S05]  /*0500*/  @P0 BRA `(.L_x_9) ;  /* 0x00000000008c0947 */ /* 0x000fea0003800000 */
[----:B------:R-:W-:Y:S01]  /*0510*/  ELECT P0, URZ, PT ;  /* 0x0000000000ff782f */ /* 0x000fe20003800000 */
[----:B------:R-:W-:-:S12]  /*0520*/  BSSY.RECONVERGENT B0, `(.L_x_9) ;  /* 0x0000021000007945 */ /* 0x000fd80003800200 */
[----:B------:R-:W-:Y:S05]  /*0530*/  @!P0 BRA `(.L_x_10) ;  /* 0x00000000007c8947 */ /* 0x000fea0003800000 */
[----:B------:R-:W2:Y:S01]  /*0540*/  S2UR UR4, SR_CgaCtaId ;  /* 0x00000000000479c3 */ /* 0x000ea20000008800 */
[----:B------:R-:W-:Y:S01]  /*0550*/  UMOV UR5, 0x400 ;  /* 0x0000040000057882 */ /* 0x000fe20000000000 */
[----:B------:R-:W-:Y:S01]  /*0560*/  UMOV UR8, 0x1 ;  /* 0x0000000100087882 */ /* 0x000fe20000000000 */
[----:B------:R-:W-:Y:S01]  /*0570*/  UMOV UR6, 0x2 ;  /* 0x0000000200067882 */ /* 0x000fe20000000000 */
[----:B------:R-:W-:-:S04]  /*0580*/  UIADD3 UR8, UPT, UPT, -UR8, 0x100000, URZ ;  /* 0x0010000008087890 */ /* 0x000fc8000fffe1ff */
[----:B------:R-:W-:Y:S02]  /*0590*/  USHF.L.U32 UR9, UR8, 0xb, URZ ;  /* 0x0000000b08097899 */ /* 0x000fe400080006ff */
[----:B------:R-:W-:Y:S02]  /*05a0*/  USHF.L.U32 UR8, UR8, 0x1, URZ ;  /* 0x0000000108087899 */ /* 0x000fe400080006ff */
[----:B------:R-:W-:-:S04]  /*05b0*/  UIADD3 UR6, UPT, UPT, -UR6, 0x100000, URZ ;  /* 0x0010000006067890 */ /* 0x000fc8000fffe1ff */
[----:B------:R-:W-:Y:S02]  /*05c0*/  USHF.L.U32 UR7, UR6, 0xb, URZ ;  /* 0x0000000b06077899 */ /* 0x000fe400080006ff */
[----:B------:R-:W-:Y:S02]  /*05d0*/  USHF.L.U32 UR6, UR6, 0x1, URZ ;  /* 0x0000000106067899 */ /* 0x000fe400080006ff */
[----:B--2---:R-:W-:Y:S01]  /*05e0*/  ULEA UR4, UR4, UR5, 0x18 ;  /* 0x0000000504047291 */ /* 0x004fe2000f8ec0ff */
[----:B------:R-:W2:Y:S11]  /*05f0*/  FENCE.VIEW.ASYNC.S ;  /* 0x00000000000073c6 */ /* 0x000eb60000000000 */
[----:B--2---:R2:W3:Y:S01]  /*0600*/  SYNCS.EXCH.64 URZ, [UR4], UR8 ;  /* 0x0000000804ff75b2 */ /* 0x0044e20008000100 */
[----:B------:R2:W4:Y:S01]  /*0610*/  SYNCS.EXCH.64 URZ, [UR4+0x48], UR6 ;  /* 0x0000480604ff75b2 */ /* 0x0005220008000100 */
[----:B------:R2:W1:Y:S01]  /*0620*/  SYNCS.EXCH.64 URZ, [UR4+0x8], UR8 ;  /* 0x0000080804ff75b2 */ /* 0x0004620008000100 */
        /* <DEDUP_REMOVED lines=14> */
[----:B------:R2:W1:Y:S02]  /*0710*/  SYNCS.EXCH.64 URZ, [UR4+0x88], UR6 ;  /* 0x0000880604ff75b2 */ /* 0x0004640008000100 */
[----:B--2---:R-:W-:Y:S01]  /*0720*/  NOP ;  /* 0x0000000000007918 */ /* 0x004fe20000000000 */
.L_x_10:
[----:B------:R-:W-:Y:S05]  /*0730*/  BSYNC.RECONVERGENT B0 ;  /* 0x0000000000007941 */ /* 0x000fea0003800200 */
.L_x_9:
[----:B------:R-:W2:Y:S01]  /*0740*/  SHFL.IDX PT, R2, R48, RZ, 0x1f ;  /* 0x00001fff30027589 */ /* 0x000ea200000e0000 */
[----:B------:R-:W-:Y:S01]  /*0750*/  NOP ;  /* 0x0000000000007918 */ /* 0x000fe20000000000 */
[----:B--2---:R-:W-:-:S13]  /*0760*/  ISETP.NE.AND P0, PT, R2, 0x1, PT ;  /* 0x000000010200780c */ /* 0x004fda0003f05270 */
[----:B------:R-:W-:Y:S05]  /*0770*/  @P0 BRA `(.L_x_11) ;  /* 0x0000000000400947 */ /* 0x000fea0003800000 */
        /* <DEDUP_REMOVED lines=9> */
[----:B------:R-:W-:Y:S01]  /*0810*/  USHF.L.U32 UR6, UR6, 0x1, URZ ;  /* 0x0000000106067899 */ /* 0x000fe200080006ff */
[----:B------:R-:W-:Y:S01]  /*0820*/  ELECT P0, URZ, PT ;  /* 0x0000000000ff782f */ /* 0x000fe20003800000 */
[----:B--2---:R-:W-:Y:S01]  /*0830*/  ULEA UR4, UR4, UR5, 0x18 ;  /* 0x0000000504047291 */ /* 0x004fe2000f8ec0ff */
[----:B------:R-:W2:Y:S11]  /*0840*/  FENCE.VIEW.ASYNC.S ;  /* 0x00000000000073c6 */ /* 0x000eb60000000000 */
[----:B--2---:R2:W1:Y:S01]  /*0850*/  SYNCS.EXCH.64 URZ, [UR4+0x90], UR8 ;  /* 0x0000900804ff75b2 */ /* 0x0044620008000100 */
[----:B------:R2:W1:Y:S01]  /*0860*/  SYNCS.EXCH.64 URZ, [UR4+0x98], UR6 ;  /* 0x0000980604ff75b2 */ /* 0x0004620008000100 */
[----:B------:R-:W-:Y:S01]  /*0870*/  NOP ;  /* 0x0000000000007918 */ /* 0x000fe20000000000 */
.L_x_11:
[----:B------:R-:W3:Y:S01]  /*0880*/  SHFL.IDX PT, R2, R48, RZ, 0x1f ;  /* 0x00001fff30027589 */ /* 0x000ee200000e0000 */
[----:B------:R-:W-:Y:S01]  /*0890*/  NOP ;  /* 0x0000000000007918 */ /* 0x000fe20000000000 */
[----:B---3--:R-:W-:-:S13]  /*08a0*/  ISETP.NE.AND P0, PT, R2, 0x3, PT ;  /* 0x000000030200780c */ /* 0x008fda0003f05270 */
[----:B------:R-:W-:Y:S05]  /*08b0*/  @P0 BRA `(.L_x_12) ;  /* 0x0000000000300947 */ /* 0x000fea0003800000 */
[----:B--2---:R-:W2:Y:S01]  /*08c0*/  S2UR UR4, SR_CgaCtaId ;  /* 0x00000000000479c3 */ /* 0x004ea20000008800 */
[----:B------:R-:W-:Y:S01]  /*08d0*/  UMOV UR6, 0x400 ;  /* 0x0000040000067882 */ /* 0x000fe20000000000 */
[----:B------:R-:W-:Y:S01]  /*08e0*/  UMOV UR5, 0x20 ;  /* 0x0000002000057882 */ /* 0x000fe20000000000 */
[----:B------:R-:W-:Y:S01]  /*08f0*/  ELECT P0, URZ, PT ;  /* 0x0000000000ff782f */ /* 0x000fe20003800000 */
[----:B--2---:R-:W-:Y:S02]  /*0900*/  ULEA UR6, UR4, UR6, 0x18 ;  /* 0x0000000604067291 */ /* 0x004fe4000f8ec0ff */
[----:B------:R-:W-:-:S04]  /*0910*/  UIADD3 UR4, UPT, UPT, -UR5, 0x100000, URZ ;  /* 0x0010000005047890 */ /* 0x000fc8000fffe1ff */
[----:B------:R-:W-:Y:S02]  /*0920*/  USHF.L.U32 UR5, UR4, 0xb, URZ ;  /* 0x0000000b04057899 */ /* 0x000fe400080006ff */
[----:B------:R-:W-:Y:S01]  /*0930*/  USHF.L.U32 UR4, UR4, 0x1, URZ ;  /* 0x0000000104047899 */ /* 0x000fe200080006ff */
[----:B------:R-:W2:Y:S11]  /*0940*/  FENCE.VIEW.ASYNC.S ;  /* 0x00000000000073c6 */ /* 0x000eb60000000000 */
[----:B--2---:R3:W2:Y:S01]  /*0950*/  SYNCS.EXCH.64 URZ, [UR6+0xa0], UR4 ;  /* 0x0000a00406ff75b2 */ /* 0x0046a20008000100 */
[----:B------:R3:W1:Y:S02]  /*0960*/  SYNCS.EXCH.64 URZ, [UR6+0xa8], UR4 ;  /* 0x0000a80406ff75b2 */ /* 0x0006640008000100 */
[----:B---3--:R-:W-:Y:S01]  /*0970*/  NOP ;  /* 0x0000000000007918 */ /* 0x008fe20000000000 */
.L_x_12:
[----:B------:R-:W3:Y:S01]  /*0980*/  SHFL.IDX PT, R2, R48, RZ, 0x1f ;  /* 0x00001fff30027589 */ /* 0x000ee200000e0000 */
[----:B------:R-:W-:Y:S01]  /*0990*/  NOP ;  /* 0x0000000000007918 */ /* 0x000fe20000000000 */
[----:B---3--:R-:W-:-:S13]  /*09a0*/  ISETP.NE.AND P0, PT, R2, 0x4, PT ;  /* 0x000000040200780c */ /* 0x008fda0003f05270 */
[----:B------:R-:W-:Y:S05]  /*09b0*/  @P0 BRA `(.L_x_13) ;  /* 0x00000000004c0947 */ /* 0x000fea0003800000 */
[----:B--2---:R-:W2:Y:S01]  /*09c0*/  S2UR UR6, SR_CgaCtaId ;  /* 0x00000000000679c3 */ /* 0x004ea20000008800 */
[----:B------:R-:W-:Y:S01]  /*09d0*/  UMOV UR4, 0x1e0 ;  /* 0x000001e000047882 */ /* 0x000fe20000000000 */
[----:B------:R-:W-:Y:S01]  /*09e0*/  UMOV UR5, 0x400 ;  /* 0x0000040000057882 */ /* 0x000fe20000000000 */
[----:B------:R-:W-:Y:S01]  /*09f0*/  USEL UR4, UR4, 0x1a0, UP3 ;  /* 0x000001a004047887 */ /* 0x000fe20009800000 */
[----:B------:R-:W-:Y:S01]  /*0a00*/  UMOV UR8, 0x1 ;  /* 0x0000000100087882 */ /* 0x000fe20000000000 */
[----:B------:R-:W-:Y:S01]  /*0a10*/  ELECT P0, URZ, PT ;  /* 0x0000000000ff782f */ /* 0x000fe20003800000 */
[----:B------:R-:W-:-:S04]  /*0a20*/  UIADD3 UR8, UPT, UPT, -UR8, 0x100000, URZ ;  /* 0x0010000008087890 */ /* 0x000fc8000fffe1ff */
[----:B------:R-:W-:Y:S02]  /*0a30*/  USHF.L.U32 UR9, UR8, 0xb, URZ ;  /* 0x0000000b08097899 */ /* 0x000fe400080006ff */
[----:B------:R-:W-:Y:S02]  /*0a40*/  USHF.L.U32 UR8, UR8, 0x1, URZ ;  /* 0x0000000108087899 */ /* 0x000fe400080006ff */
[----:B--2---:R-:W-:Y:S02]  /*0a50*/  ULEA UR6, UR6, UR5, 0x18 ;  /* 0x0000000506067291 */ /* 0x004fe4000f8ec0ff */
[----:B------:R-:W-:-:S04]  /*0a60*/  UIADD3 UR4, UPT, UPT, -UR4, 0x100000, URZ ;  /* 0x0010000004047890 */ /* 0x000fc8000fffe1ff */
[----:B------:R-:W-:Y:S02]  /*0a70*/  USHF.L.U32 UR5, UR4, 0xb, URZ ;  /* 0x0000000b04057899 */ /* 0x000fe400080006ff */
[----:B------:R-:W-:Y:S01]  /*0a80*/  USHF.L.U32 UR4, UR4, 0x1, URZ ;  /* 0x0000000104047899 */ /* 0x000fe200080006ff */
[----:B------:R-:W2:Y:S03]  /*0a90*/  FENCE.VIEW.ASYNC.S ;  /* 0x00000000000073c6 */ /* 0x000ea60000000000 */
[----:B--2---:R3:W2:Y:S08]  /*0aa0*/  SYNCS.EXCH.64 URZ, [UR6+0xb0], UR8 ;  /* 0x0000b00806ff75b2 */ /* 0x0046b00008000100 */
[----:B------:R3:W1:Y:S01]  /*0ab0*/  SYNCS.EXCH.64 URZ, [UR6+0xc0], UR4 ;  /* 0x0000c00406ff75b2 */ /* 0x0006620008000100 */
[----:B------:R3:W1:Y:S01]  /*0ac0*/  SYNCS.EXCH.64 URZ, [UR6+0xb8], UR8 ;  /* 0x0000b80806ff75b2 */ /* 0x0006620008000100 */
[----:B------:R3:W1:Y:S02]  /*0ad0*/  SYNCS.EXCH.64 URZ, [UR6+0xc8], UR4 ;  /* 0x0000c80406ff75b2 */ /* 0x0006640008000100 */
[----:B---3--:R-:W-:Y:S01]  /*0ae0*/  NOP ;  /* 0x0000000000007918 */ /* 0x008fe20000000000 */
.L_x_13:
[----:B------:R-:W3:Y:S01]  /*0af0*/  SHFL.IDX PT, R2, R48, RZ, 0x1f ;  /* 0x00001fff30027589 */ /* 0x000ee200000e0000 */
[----:B------:R-:W-:Y:S01]  /*0b00*/  NOP ;  /* 0x0000000000007918 */ /* 0x000fe20000000000 */
[----:B---3--:R-:W-:-:S13]  /*0b10*/  ISETP.NE.AND P0, PT, R2, 0x5, PT ;  /* 0x000000050200780c */ /* 0x008fda0003f05270 */
[----:B------:R-:W-:Y:S05]  /*0b20*/  @P0 BRA `(.L_x_14) ;  /* 0x0000000000580947 */ /* 0x000fea0003800000 */
[----:B--2---:R-:W2:Y:S01]  /*0b30*/  S2UR UR4, SR_CgaCtaId ;  /* 0x00000000000479c3 */ /* 0x004ea20000008800 */
        /* <DEDUP_REMOVED lines=12> */
[----:B--2---:R3:W2:Y:S01]  /*0c00*/  SYNCS.EXCH.64 URZ, [UR4+0xd0], UR8 ;  /* 0x0000d00804ff75b2 */ /* 0x0046a20008000100 */
[----:B------:R3:W1:Y:S01]  /*0c10*/  SYNCS.EXCH.64 URZ, [UR4+0xf0], UR6 ;  /* 0x0000f00604ff75b2 */ /* 0x0006620008000100 */
[----:B------:R3:W1:Y:S01]  /*0c20*/  SYNCS.EXCH.64 URZ, [UR4+0xd8], UR8 ;  /* 0x0000d80804ff75b2 */ /* 0x0006620008000100 */
[----:B------:R3:W1:Y:S01]  /*0c30*/  SYNCS.EXCH.64 URZ, [UR4+0xf8], UR6 ;  /* 0x0000f80604ff75b2 */ /* 0x0006620008000100 */
[----:B------:R3:W1:Y:S01]  /*0c40*/  SYNCS.EXCH.64 URZ, [UR4+0xe0], UR8 ;  /* 0x0000e00804ff75b2 */ /* 0x0006620008000100 */
[----:B------:R3:W1:Y:S01]  /*0c50*/  SYNCS.EXCH.64 URZ, [UR4+0x100], UR6 ;  /* 0x0001000604ff75b2 */ /* 0x0006620008000100 */
[----:B------:R3:W1:Y:S01]  /*0c60*/  SYNCS.EXCH.64 URZ, [UR4+0xe8], UR8 ;  /* 0x0000e80804ff75b2 */ /* 0x0006620008000100 */
[----:B------:R3:W1:Y:S02]  /*0c70*/  SYNCS.EXCH.64 URZ, [UR4+0x108], UR6 ;  /* 0x0001080604ff75b2 */ /* 0x0006640008000100 */
[----:B---3--:R-:W-:Y:S01]  /*0c80*/  NOP ;  /* 0x0000000000007918 */ /* 0x008fe20000000000 */
.L_x_14:
[----:B------:R-:W3:Y:S01]  /*0c90*/  SHFL.IDX PT, R2, R48, RZ, 0x1f ;  /* 0x00001fff30027589 */ /* 0x000ee200000e0000 */
[----:B------:R-:W1:Y:S01]  /*0ca0*/  S2UR UR52, SR_CgaCtaId ;  /* 0x00000000003479c3 */ /* 0x000e620000008800 */
[----:B------:R-:W-:Y:S01]  /*0cb0*/  NOP ;  /* 0x0000000000007918 */ /* 0x000fe20000000000 */
[----:B---3--:R-:W-:-:S13]  /*0cc0*/  ISETP.NE.AND P0, PT, R2, 0x3, PT ;  /* 0x000000030200780c */ /* 0x008fda0003f05270 */
[----:B-1----:R-:W-:Y:S05]  /*0cd0*/  @P0 BRA `(.L_x_15) ;  /* 0x0000000000340947 */ /* 0x002fea0003800000 */
[----:B--2---:R-:W-:Y:S01]  /*0ce0*/  UMOV UR4, 0x400 ;  /* 0x0000040000047882 */ /* 0x004fe20000000000 */
[----:B------:R-:W-:Y:S01]  /*0cf0*/  UMOV UR6, 0x20 ;  /* 0x0000002000067882 */ /* 0x000fe20000000000 */
[----:B------:R-:W-:Y:S02]  /*0d00*/  ULEA UR4, UR52, UR4, 0x18 ;  /* 0x0000000434047291 */ /* 0x000fe4000f8ec0ff */
[----:B------:R-:W-:-:S04]  /*0d10*/  UIADD3 UR6, UPT, UPT, -UR6, 0x100000, URZ ;  /* 0x0010000006067890 */ /* 0x000fc8000fffe1ff */
[----:B------:R-:W-:Y:S02]  /*0d20*/  USHF.L.U32 UR7, UR6, 0xb, URZ ;  /* 0x0000000b06077899 */ /* 0x000fe400080006ff */
[----:B------:R-:W-:Y:S01]  /*0d30*/  USHF.L.U32 UR6, UR6, 0x1, URZ ;  /* 0x0000000106067899 */ /* 0x000fe200080006ff */
[----:B------:R-:W-:Y:S01]  /*0d40*/  ELECT P0, URZ, PT ;  /* 0x0000000000ff782f */ /* 0x000fe20003800000 */
[----:B------:R-:W1:Y:S10]  /*0d50*/  FENCE.VIEW.ASYNC.S ;  /* 0x00000000000073c6 */ /* 0x000e740000000000 */
[----:B-1----:R1:W3:Y:S01]  /*0d60*/  SYNCS.EXCH.64 URZ, [UR4+0x110], UR6 ;  /* 0x0001100604ff75b2 */ /* 0x0022e20008000100 */
[----:B------:R1:W2:Y:S01]  /*0d70*/  SYNCS.EXCH.64 URZ, [UR4+0x120], UR6 ;  /* 0x0001200604ff75b2 */ /* 0x0002a20008000100 */
[----:B------:R1:W1:Y:S01]  /*0d80*/  SYNCS.EXCH.64 URZ, [UR4+0x118], UR6 ;  /* 0x0001180604ff75b2 */ /* 0x0002620008000100 */
[----:B------:R1:W1:Y:S01]  /*0d90*/  SYNCS.EXCH.64 URZ, [UR4+0x128], UR6 ;  /* 0x0001280604ff75b2 */ /* 0x0002620008000100 */
[----:B------:R-:W-:Y:S01]  /*0da0*/  NOP ;  /* 0x0000000000007918 */ /* 0x000fe20000000000 */
.L_x_15:
[----:B-12---:R-:W1:Y:S01]  /*0db0*/  LDCU UR4, c[0x0][0x36c] ;  /* 0x00006d80ff0477ac */ /* 0x006e620008000800 */
[----:B------:R-:W-:Y:S01]  /*0dc0*/  ISETP.NE.OR P3, PT, R0, 0x2, !P3 ;  /* 0x000000020000780c */ /* 0x000fe20005f65670 */
[----:B------:R-:W-:Y:S01]  /*0dd0*/  NOP ;  /* 0x0000000000007918 */ /* 0x000fe20000000000 */
[----:B------:R-:W-:Y:S01]  /*0de0*/  LOP3.LUT R0, R37, 0x1f, RZ, 0xc0, !PT ;  /* 0x0000001f25007812 */ /* 0x000fe200078ec0ff */
[----:B------:R-:W-:Y:S02]  /*0df0*/  UISETP.NE.AND UP4, UPT, UR18, 0x2, UPT ;  /* 0x000000021200788c */ /* 0x000fe4000bf85270 */
[----:B------:R-:W-:Y:S02]  /*0e00*/  UISETP.NE.AND UP5, UPT, UR18, URZ, UPT ;  /* 0x000000ff1200728c */ /* 0x000fe4000bfa5270 */
[----:B-1----:R-:W-:-:S09]  /*0e10*/  UISETP.EQ.U32.AND UP6, UPT, UR4, 0x1, UPT ;  /* 0x000000010400788c */ /* 0x002fd2000bfc2070 */
[----:B------:R-:W-:Y:S05]  /*0e20*/  BRA.U !UP6, `(.L_x_16) ;  /* 0x000000010e087547 */ /* 0x000fea000b800000 */
[----:B---34-:R-:W-:Y:S01]  /*0e30*/  UCGABAR_ARV ;  /* 0x00000000000079c7 */ /* 0x018fe20008000000 */
[----:B------:R-:W-:Y:S05]  /*0e40*/  BRA `(.L_x_17) ;  /* 0x0000000000047947 */ /* 0x000fea0003800000 */
.L_x_16:
[----:B---34-:R-:W-:Y:S01]  /*0e50*/  NOP ;  /* 0x0000000000007918 */ /* 0x018fe20000000000 */
.L_x_17:
[----:B------:R-:W1:Y:S01]  /*0e60*/  S2UR UR46, SR_CTAID.X ;  /* 0x00000000002e79c3 */ /* 0x000e620000002500 */
[----:B------:R-:W-:-:S05]  /*0e70*/  CS2R.32 R3, SR_CgaSize ;  /* 0x0000000000037805 */ /* 0x000fca0000008a00 */
[----:B------:R-:W-:-:S05]  /*0e80*/  IMAD R3, R3, -0xa0, RZ ;  /* 0xffffff6003037824 */ /* 0x000fca00078e02ff */
[----:B------:R-:W-:-:S14]  /*0e90*/  R2UR UR5, R3 ;  /* 0x00000000030572ca */ /* 0x000fdc00000e0000 */
[----:B------:R-:W2:Y:S01]  /*0ea0*/  LDCU UR5, c[0x0][UR5+0x2b0] ;  /* 0x00005600050577ac */ /* 0x000ea20008000800 */
[----:B------:R-:W-:-:S05]  /*0eb0*/  CS2R.32 R3, SR_CgaSize ;  /* 0x0000000000037805 */ /* 0x000fca0000008a00 */
[----:B------:R-:W-:-:S05]  /*0ec0*/  IMAD R3, R3, -0xa0, RZ ;  /* 0xffffff6003037824 */ /* 0x000fca00078e02ff */
[----:B------:R-:W-:-:S14]  /*0ed0*/  R2UR UR4, R3 ;  /* 0x00000000030472ca */ /* 0x000fdc00000e0000 */
[----:B------:R-:W3:Y:S01]  /*0ee0*/  LDCU UR4, c[0x0][UR4+0x2b4] ;  /* 0x00005680040477ac */ /* 0x000ee20008000800 */
[----:B------:R-:W4:Y:S01]  /*0ef0*/  S2UR UR45, SR_CTAID.Y ;  /* 0x00000000002d79c3 */ /* 0x000f220000002600 */
[----:B------:R-:W-:-:S05]  /*0f00*/  CS2R.32 R3, SR_CgaSize ;  /* 0x0000000000037805 */ /* 0x000fca0000008a00 */
[----:B------:R-:W-:-:S05]  /*0f10*/  IMAD R3, R3, -0xa0, RZ ;  /* 0xffffff6003037824 */ /* 0x000fca00078e02ff */
[----:B------:R-:W-:-:S14]  /*0f20*/  R2UR UR60, R3 ;  /* 0x00000000033c72ca */ /* 0x000fdc00000e0000 */
[----:B------:R-:W3:Y:S01]  /*0f30*/  LDCU UR60, c[0x0][UR60+0x2a0] ;  /* 0x000054003c3c77ac */ /* 0x000ee20008000800 */
[----:B------:R-:W-:-:S05]  /*0f40*/  CS2R.32 R3, SR_CgaSize ;  /* 0x0000000000037805 */ /* 0x000fca0000008a00 */
[----:B------:R-:W-:-:S05]  /*0f50*/  IMAD R3, R3, -0xa0, RZ ;  /* 0xffffff6003037824 */ /* 0x000fca00078e02ff */
[----:B------:R-:W-:-:S14]  /*0f60*/  R2UR UR57, R3 ;  /* 0x00000000033972ca */ /* 0x000fdc00000e0000 */
[----:B------:R-:W3:Y:S01]  /*0f70*/  LDCU UR57, c[0x0][UR57+0x2a4] ;  /* 0x00005480393977ac */ /* 0x000ee20008000800 */
[----:B------:R-:W-:Y:S01]  /*0f80*/  USHF.L.U32 UR23, UR52, 0xb, URZ ;  /* 0x0000000b34177899 */ /* 0x000fe200080006ff */
[----:B------:R-:W3:Y:S01]  /*0f90*/  LDCU UR19, c[0x0][0xb24] ;  /* 0x00016480ff1377ac */ /* 0x000ee20008000800 */
[----:B------:R-:W3:Y:S01]  /*0fa0*/  LDCU UR42, c[0x0][0xb24] ;  /* 0x00016480ff2a77ac */ /* 0x000ee20008000800 */
[----:B-1----:R-:W-:Y:S01]  /*0fb0*/  I2FP.F32.U32 R3, UR46 ;  /* 0x0000002e00037c45 */ /* 0x002fe20008201000 */
[----:B------:R-:W1:Y:S04]  /*0fc0*/  LDCU UR22, c[0x0][0xb30] ;  /* 0x00016600ff1677ac */ /* 0x000e680008000800 */
[----:B--2---:R-:W-:Y:S01]  /*0fd0*/  FMUL R3, R3, UR5 ;  /* 0x0000000503037c20 */ /* 0x004fe20008400000 */
[----:B------:R-:W-:Y:S01]  /*0fe0*/  ULOP3.LUT UR23, UR23, 0x800, URZ, 0xc0, !UPT ;  /* 0x0000080017177892 */ /* 0x000fe2000f8ec0ff */
[----:B----4-:R-:W-:-:S04]  /*0ff0*/  I2FP.F32.U32 R2, UR45 ;  /* 0x0000002d00027c45 */ /* 0x010fc80008201000 */
[----:B------:R-:W2:Y:S01]  /*1000*/  F2I.U32.TRUNC.NTZ R3, R3 ;  /* 0x0000000300037305 */ /* 0x000ea2000020f000 */
[----:B---3--:R-:W-:-:S07]  /*1010*/  FMUL R2, R2, UR4 ;  /* 0x0000000402027c20 */ /* 0x008fce0008400000 */
[----:B------:R-:W3:Y:S01]  /*1020*/  F2I.U32.TRUNC.NTZ R2, R2 ;  /* 0x0000000200027305 */ /* 0x000ee2000020f000 */
[----:B--2---:R-:W-:Y:S02]  /*1030*/  R2UR UR5, R3 ;  /* 0x00000000030572ca */ /* 0x004fe400000e0000 */
[----:B---3--:R-:W-:Y:S02]  /*1040*/  R2UR UR4, R2 ;  /* 0x00000000020472ca */ /* 0x008fe400000e0000 */
[----:B------:R-:W-:-:S09]  /*1050*/  PRMT R2, RZ, 0x7610, R2 ;  /* 0x00007610ff027816 */ /* 0x000fd20000000002 */
[----:B------:R-:W-:-:S04]  /*1060*/  UIADD3 UR5, UPT, UPT, -UR5, URZ, URZ ;  /* 0x000000ff05057290 */ /* 0x000fc8000fffe1ff */
[----:B------:R-:W-:Y:S02]  /*1070*/  UIMAD UR60, UR60, UR5, UR46 ;  /* 0x000000053c3c72a4 */ /* 0x000fe4000f8e022e */
[----:B------:R-:W-:-:S04]  /*1080*/  UIADD3 UR4, UPT, UPT, -UR4, URZ, URZ ;  /* 0x000000ff04047290 */ /* 0x000fc8000fffe1ff */
[----:B------:R-:W-:Y:S01]  /*1090*/  UIMAD UR57, UR57, UR4, UR45 ;  /* 0x00000004393972a4 */ /* 0x000fe2000f8e022d */
[----:B-1----:R-:W-:Y:S11]  /*10a0*/  BRA.U UP5, `(.L_x_18) ;  /* 0x0000000105247547 */ /* 0x002ff6000b800000 */
[----:B------:R-:W-:-:S04]  /*10b0*/  UISETP.NE.AND UP0, UPT, UR57, URZ, UPT ;  /* 0x000000ff3900728c */ /* 0x000fc8000bf05270 */
[----:B------:R-:W-:-:S04]  /*10c0*/  UISETP.EQ.OR UP0, UPT, UR60, URZ, !UP0 ;  /* 0x000000ff3c00728c */ /* 0x000fc8000c702670 */
[----:B------:R-:W-:Y:S02]  /*10d0*/  USEL UR5, URZ, 0x1, !UP0 ;  /* 0x00000001ff057887 */ /* 0x000fe4000c000000 */
[----:B------:R-:W-:-:S04]  /*10e0*/  UISETP.NE.AND UP0, UPT, UR57, URZ, UPT ;  /* 0x000000ff3900728c */ /* 0x000fc8000bf05270 */
[----:B------:R-:W-:Y:S02]  /*10f0*/  USEL UR4, URZ, 0x2, UP0 ;  /* 0x00000002ff047887 */ /* 0x000fe40008000000 */
[----:B------:R-:W-:-:S04]  /*1100*/  UISETP.NE.AND UP0, UPT, UR60, 0x1, UPT ;  /* 0x000000013c00788c */ /* 0x000fc8000bf05270 */
[----:B------:R-:W-:-:S04]  /*1110*/  USEL UR4, UR4, 0x2, UP0 ;  /* 0x0000000204047887 */ /* 0x000fc80008000000 */
[----:B------:R-:W-:-:S06]  /*1120*/  UIADD3 UR4, UPT, UPT, UR5, UR4, URZ ;  /* 0x0000000405047290 */ /* 0x000fcc000fffe0ff */
[----:B------:R-:W-:-:S07]  /*1130*/  MOV R2, UR4 ;  /* 0x0000000400027c02 */ /* 0x000fce0008000f00 */
.L_x_18:
[----:B------:R-:W1:Y:S01]  /*1140*/  S2UR UR36, SR_CTAID.Z ;  /* 0x00000000002479c3 */ /* 0x000e620000002700 */
[----:B------:R-:W-:-:S09]  /*1150*/  UISETP.GE.AND UP0, UPT, UR19, 0x1, UPT ;  /* 0x000000011300788c */ /* 0x000fd2000bf06270 */
[----:B------:R-:W-:Y:S05]  /*1160*/  BRA.U !UP0, `(.L_x_19) ;  /* 0x0000000108d07547 */ /* 0x000fea000b800000 */
[----:B------:R-:W2:Y:S01]  /*1170*/  LDCU UR20, c[0x0][0xb0c] ;  /* 0x00016180ff1477ac */ /* 0x000ea20008000800 */
[----:B------:R-:W3:Y:S01]  /*1180*/  LDCU.128 UR12, c[0x0][0xb10] ;  /* 0x00016200ff0c77ac */ /* 0x000ee20008000c00 */
[----:B------:R-:W4:Y:S01]  /*1190*/  LDCU UR6, c[0x0][0x370] ;  /* 0x00006e00ff0677ac */ /* 0x000f220008000800 */
[----:B------:R-:W1:Y:S01]  /*11a0*/  LDCU UR7, c[0x0][0x374] ;  /* 0x00006e80ff0777ac */ /* 0x000e620008000800 */
[----:B------:R-:W1:Y:S01]  /*11b0*/  LDCU UR21, c[0x0][0xb20] ;  /* 0x00016400ff1577ac */ /* 0x000e620008000800 */
[----:B--2---:R-:W-:Y:S02]  /*11c0*/  UISETP.NE.AND UP0, UPT, UR20, 0x1, UPT ;  /* 0x000000011400788c */ /* 0x004fe4000bf05270 */
[----:B---3--:R-:W-:Y:S01]  /*11d0*/  UIMAD.WIDE.U32 UR4, UR46, UR12, URZ ;  /* 0x0000000c2e0472a5 */ /* 0x008fe2000f8e00ff */
[----:B------:R-:W2:Y:S01]  /*11e0*/  LDCU.64 UR8, c[0x0][0xb28] ;  /* 0x00016500ff0877ac */ /* 0x000ea20008000a00 */
[----:B----4-:R-:W-:Y:S02]  /*11f0*/  UIMAD.WIDE.U32 UR10, UR6, UR12, URZ ;  /* 0x0000000c060a72a5 */ /* 0x010fe4000f8e00ff */
[----:B------:R-:W-:-:S02]  /*1200*/  USHF.R.U32.HI UR5, URZ, UR13, UR5 ;  /* 0x0000000dff057299 */ /* 0x000fc40008011605 */
[----:B------:R-:W-:Y:S02]  /*1210*/  UISETP.NE.AND UP2, UPT, UR19, 0x1, UPT ;  /* 0x000000011300788c */ /* 0x000fe4000bf45270 */
[----:B------:R-:W-:Y:S01]  /*1220*/  USEL UR5, UR46, UR5, !UP0 ;  /* 0x000000052e057287 */ /* 0x000fe2000c000000 */
[----:B------:R-:W-:Y:S01]  /*1230*/  UMOV UR10, UR11 ;  /* 0x0000000b000a7c82 */ /* 0x000fe20008000000 */
[----:B------:R-:W-:Y:S02]  /*1240*/  UIMAD.WIDE.U32 UR16, UR45, UR15, URZ ;  /* 0x0000000f2d1072a5 */ /* 0x000fe4000f8e00ff */
[----:B------:R-:W-:Y:S02]  /*1250*/  @UP0 USHF.R.U32.HI UR6, URZ, UR13, UR10 ;  /* 0x0000000dff060299 */ /* 0x000fe4000801160a */
[----:B------:R-:W-:Y:S02]  /*1260*/  UISETP.NE.AND UP0, UPT, UR14, 0x1, UPT ;  /* 0x000000010e00788c */ /* 0x000fe4000bf05270 */
[----:B-1----:R-:W-:-:S02]  /*1270*/  UIMAD.WIDE.U32 UR10, UR7, UR15, URZ ;  /* 0x0000000f070a72a5 */ /* 0x002fc4000f8e00ff */
[----:B--2---:R-:W-:Y:S01]  /*1280*/  UIMAD.WIDE.U32 UR12, UR6, UR8, URZ ;  /* 0x00000008060c72a5 */ /* 0x004fe2000f8e00ff */
[----:B------:R-:W-:Y:S02]  /*1290*/  UMOV UR4, UR17 ;  /* 0x0000001100047c82 */ /* 0x000fe40008000000 */
[----:B------:R-:W-:Y:S02]  /*12a0*/  USHF.R.U32.HI UR4, URZ, UR21, UR4 ;  /* 0x00000015ff047299 */ /* 0x000fe40008011604 */
[----:B------:R-:W-:Y:S02]  /*12b0*/  UMOV UR10, UR11 ;  /* 0x0000000b000a7c82 */ /* 0x000fe40008000000 */
[----:B------:R-:W-:Y:S01]  /*12c0*/  UMOV UR12, UR13 ;  /* 0x0000000d000c7c82 */ /* 0x000fe20008000000 */
[----:B------:R-:W-:Y:S02]  /*12d0*/  @UP0 USHF.R.U32.HI UR7, URZ, UR21, UR10 ;  /* 0x00000015ff070299 */ /* 0x000fe4000801160a */
[----:B------:R-:W-:-:S02]  /*12e0*/  USEL UR4, UR45, UR4, !UP0 ;  /* 0x000000042d047287 */ /* 0x000fc4000c000000 */
[----:B------:R-:W-:Y:S02]  /*12f0*/  UIMAD.WIDE.U32 UR10, UR7, UR8, URZ ;  /* 0x00000008070a72a5 */ /* 0x000fe4000f8e00ff */
[----:B------:R-:W-:Y:S02]  /*1300*/  @UP2 USHF.R.U32.HI UR6, URZ, UR9, UR12 ;  /* 0x00000009ff062299 */ /* 0x000fe4000801160c */
[----:B------:R-:W-:-:S03]  /*1310*/  UIMAD.WIDE.U32 UR12, UR4, UR8, URZ ;  /* 0x00000008040c72a5 */ /* 0x000fc6000f8e00ff */
[----:B------:R-:W-:Y:S02]  /*1320*/  UMOV UR10, UR11 ;  /* 0x0000000b000a7c82 */ /* 0x000fe40008000000 */
[----:B------:R-:W-:Y:S02]  /*1330*/  @UP2 USHF.R.U32.HI UR7, URZ, UR9, UR10 ;  /* 0x00000009ff072299 */ /* 0x000fe4000801160a */
[----:B------:R-:W-:Y:S02]  /*1340*/  UIMAD UR10, UR6, UR19, URZ ;  /* 0x00000013060a72a4 */ /* 0x000fe4000f8e02ff */
[----:B------:R-:W-:-:S04]  /*1350*/  UIMAD UR7, UR7, UR19, URZ ;  /* 0x00000013070772a4 */ /* 0x000fc8000f8e02ff */
[----:B------:R-:W-:-:S03]  /*1360*/  UISETP.GE.AND UP0, UPT, UR4, UR7, UPT ;  /* 0x000000070400728c */ /* 0x000fc6000bf06270 */
[----:B------:R-:W-:Y:S01]  /*1370*/  UMOV UR7, UR13 ;  /* 0x0000000d00077c82 */ /* 0x000fe20008000000 */
[----:B------:R-:W-:Y:S02]  /*1380*/  UISETP.GE.OR UP0, UPT, UR5, UR10, UP0 ;  /* 0x0000000a0500728c */ /* 0x000fe40008706670 */
[----:B------:R-:W-:Y:S02]  /*1390*/  UIMAD.WIDE.U32 UR10, UR5, UR8, URZ ;  /* 0x00000008050a72a5 */ /* 0x000fe4000f8e00ff */
[----:B------:R-:W-:Y:S02]  /*13a0*/  USHF.R.U32.HI UR7, URZ, UR9, UR7 ;  /* 0x00000009ff077299 */ /* 0x000fe40008011607 */
[----:B------:R-:W-:Y:S02]  /*13b0*/  UIADD3 UR10, UPT, UPT, -UR4, URZ, URZ ;  /* 0x000000ff040a7290 */ /* 0x000fe4000fffe1ff */
[----:B------:R-:W-:Y:S02]  /*13c0*/  USEL UR7, UR4, UR7, !UP2 ;  /* 0x0000000704077287 */ /* 0x000fe4000d000000 */
[----:B------:R-:W-:Y:S01]  /*13d0*/  UIMAD UR10, UR14, UR10, UR45 ;  /* 0x0000000a0e0a72a4 */ /* 0x000fe2000f8e022d */
[----:B------:R-:W-:Y:S01]  /*13e0*/  @!UP0 UMOV UR8, UR11 ;  /* 0x0000000b00088c82 */ /* 0x000fe20008000000 */
[----:B------:R-:W-:-:S02]  /*13f0*/  UIADD3 UR11, UPT, UPT, -UR5, URZ, URZ ;  /* 0x000000ff050b7290 */ /* 0x000fc4000fffe1ff */
[----:B------:R-:W-:Y:S02]  /*1400*/  @!UP0 USHF.R.U32.HI UR8, URZ, UR9, UR8 ;  /* 0x00000009ff088299 */ /* 0x000fe40008011608 */
[----:B------:R-:W-:Y:S02]  /*1410*/  UIADD3 UR9, UPT, UPT, -UR7, URZ, URZ ;  /* 0x000000ff07097290 */ /* 0x000fe4000fffe1ff */
[----:B------:R-:W-:Y:S02]  /*1420*/  @!UP0 USEL UR8, UR5, UR8, !UP2 ;  /* 0x0000000805088287 */ /* 0x000fe4000d000000 */
[----:B------:R-:W-:Y:S02]  /*1430*/  UIMAD UR9, UR19, UR9, UR4 ;  /* 0x00000009130972a4 */ /* 0x000fe4000f8e0204 */
[----:B------:R-:W-:Y:S02]  /*1440*/  @!UP0 UIADD3 UR7, UPT, UPT, UR7, -UR8, URZ ;  /* 0x8000000807078290 */ /* 0x000fe4000fffe0ff */
[----:B------:R-:W-:-:S02]  /*1450*/  @!UP0 UIMAD UR6, UR9, UR6, UR8 ;  /* 0x00000006090682a4 */ /* 0x000fc4000f8e0208 */
[----:B------:R-:W-:Y:S02]  /*1460*/  @!UP0 UIMAD UR4, UR7, UR19, UR5 ;  /* 0x00000013070482a4 */ /* 0x000fe4000f8e0205 */
[----:B------:R-:W-:Y:S02]  /*1470*/  UIMAD UR46, UR20, UR11, UR46 ;  /* 0x0000000b142e72a4 */ /* 0x000fe4000f8e022e */
[----:B------:R-:W-:Y:S01]  /*1480*/  UIMAD UR45, UR4, UR14, UR10 ;  /* 0x0000000e042d72a4 */ /* 0x000fe2000f8e020a */
[----:B------:R-:W-:Y:S02]  /*1490*/  @!UP0 UMOV UR5, UR6 ;  /* 0x0000000600058c82 */ /* 0x000fe40008000000 */
[----:B------:R-:W-:-:S12]  /*14a0*/  UIMAD UR46, UR5, UR20, UR46 ;  /* 0x00000014052e72a4 */ /* 0x000fd8000f8e022e */
.L_x_19:
[----:B------:R-:W-:-:S09]  /*14b0*/  UISETP.NE.AND UP0, UPT, UR22, 0x1, UPT ;  /* 0x000000011600788c */ /* 0x000fd2000bf05270 */
[----:B------:R-:W-:Y:S05]  /*14c0*/  BRA.U UP0, `(.L_x_20) ;  /* 0x0000000100407547 */ /* 0x000fea000b800000 */
[----:B------:R-:W2:Y:S01]  /*14d0*/  LDCU.128 UR8, c[0x0][0xb10] ;  /* 0x00016200ff0877ac */ /* 0x000ea20008000c00 */
[----:B------:R-:W3:Y:S01]  /*14e0*/  LDCU UR12, c[0x0][0xb0c] ;  /* 0x00016180ff0c77ac */ /* 0x000ee20008000800 */
[----:B------:R-:W4:Y:S01]  /*14f0*/  LDCU UR13, c[0x0][0xb20] ;  /* 0x00016400ff0d77ac */ /* 0x000f220008000800 */
[----:B--2---:R-:W-:Y:S02]  /*1500*/  UIMAD.WIDE.U32 UR4, UR46, UR8, URZ ;  /* 0x000000082e0472a5 */ /* 0x004fe4000f8e00ff */
[----:B------:R-:W-:Y:S02]  /*1510*/  UIMAD.WIDE.U32 UR6, UR45, UR11, URZ ;  /* 0x0000000b2d0672a5 */ /* 0x000fe4000f8e00ff */
[----:B---3--:R-:W-:Y:S02]  /*1520*/  UISETP.NE.AND UP0, UPT, UR12, 0x1, UPT ;  /* 0x000000010c00788c */ /* 0x008fe4000bf05270 */
[----:B------:R-:W-:-:S03]  /*1530*/  USHF.R.U32.HI UR5, URZ, UR9, UR5 ;  /* 0x00000009ff057299 */ /* 0x000fc60008011605 */
[----:B------:R-:W-:Y:S01]  /*1540*/  UMOV UR4, UR7 ;  /* 0x0000000700047c82 */ /* 0x000fe20008000000 */
[----:B------:R-:W-:Y:S02]  /*1550*/  USEL UR5, UR46, UR5, !UP0 ;  /* 0x000000052e057287 */ /* 0x000fe4000c000000 */
[----:B------:R-:W-:Y:S02]  /*1560*/  UISETP.NE.AND UP0, UPT, UR10, 0x1, UPT ;  /* 0x000000010a00788c */ /* 0x000fe4000bf05270 */
[----:B----4-:R-:W-:-:S04]  /*1570*/  USHF.R.U32.HI UR4, URZ, UR13, UR4 ;  /* 0x0000000dff047299 */ /* 0x010fc80008011604 */
[----:B------:R-:W-:-:S04]  /*1580*/  USEL UR4, UR45, UR4, !UP0 ;  /* 0x000000042d047287 */ /* 0x000fc8000c000000 */
[----:B------:R-:W-:Y:S02]  /*1590*/  UIADD3 UR6, UPT, UPT, UR5, -UR4, URZ ;  /* 0x8000000405067290 */ /* 0x000fe4000fffe0ff */
[----:B------:R-:W-:Y:S02]  /*15a0*/  UIADD3 UR4, UPT, UPT, -UR5, UR4, URZ ;  /* 0x0000000405047290 */ /* 0x000fe4000fffe1ff */
[----:B------:R-:W-:Y:S02]  /*15b0*/  UIMAD UR45, UR6, UR10, UR45 ;  /* 0x0000000a062d72a4 */ /* 0x000fe4000f8e022d */
[----:B------:R-:W-:-:S12]  /*15c0*/  UIMAD UR46, UR4, UR12, UR46 ;  /* 0x0000000c042e72a4 */ /* 0x000fd8000f8e022e */
.L_x_20:
[----:B------:R-:W-:Y:S01]  /*15d0*/  UISETP.NE.AND UP0, UPT, UR18, 0x2, UPT ;  /* 0x000000021200788c */ /* 0x000fe2000bf05270 */
[----:B------:R-:W-:Y:S09]  /*15e0*/  BRA.U !UP6, `(.L_x_21) ;  /* 0x000000010e0c7547 */ /* 0x000ff2000b800000 */
[----:B------:R-:W-:Y:S01]  /*15f0*/  UCGABAR_WAIT ;  /* 0x0000000000007dc7 */ /* 0x000fe20008000000 */
[----:B------:R-:W-:Y:S01]  /*1600*/  CCTL.IVALL ;  /* 0x00000000ff00798f */ /* 0x000fe20002000000 */
[----:B------:R-:W-:Y:S05]  /*1610*/  BRA `(.L_x_22) ;  /* 0x0000000000047947 */ /* 0x000fea0003800000 */
.L_x_21:
[----:B------:R-:W-:Y:S06]  /*1620*/  BAR.SYNC.DEFER_BLOCKING 0x0 ;  /* 0x0000000000007b1d */ /* 0x000fec0000010000 */
.L_x_22:
[----:B------:R-:W-:Y:S05]  /*1630*/  BRA.U UP0, `(.L_x_23) ;  /* 0x0000001500d47547 */ /* 0x000fea000b800000 */
[----:B------:R-:W2:Y:S01]  /*1640*/  LDCU UR6, c[0x0][0x38c] ;  /* 0x00007180ff0677ac */ /* 0x000ea20008000800 */
[----:B------:R-:W-:Y:S01]  /*1650*/  PLOP3.LUT P1, PT, PT, PT, UP3, 0x80, 0x8 ;  /* 0x000000000008781c */ /* 0x000fe20003f2f038 */
[----:B------:R-:W-:Y:S01]  /*1660*/  IMAD.MOV.U32 R12, RZ, RZ, 0x1 ;  /* 0x00000001ff0c7424 */ /* 0x000fe200078e00ff */
[----:B------:R-:W-:Y:S01]  /*1670*/  ISETP.EQ.OR P2, PT, R0, RZ, P3 ;  /* 0x000000ff0000720c */ /* 0x000fe20001f42670 */
[----:B------:R-:W-:Y:S01]  /*1680*/  UISETP.NE.AND UP1, UPT, UR18, URZ, UPT ;  /* 0x000000ff1200728c */ /* 0x000fe2000bf25270 */
[----:B------:R-:W-:Y:S01]  /*1690*/  PLOP3.LUT P1, PT, P1, PT, PT, 0x8, 0x80 ;  /* 0x000000000080781c */ /* 0x000fe20000f2e170 */
[----:B------:R-:W-:Y:S01]  /*16a0*/  USEL UR29, URZ, 0x1, UP4 ;  /* 0x00000001ff1d7887 */ /* 0x000fe2000a000000 */
[----:B------:R-:W-:Y:S01]  /*16b0*/  CS2R R10, SRZ ;  /* 0x00000000000a7805 */ /* 0x000fe2000001ff00 */
[----:B------:R-:W-:Y:S01]  /*16c0*/  IMAD.MOV.U32 R9, RZ, RZ, RZ ;  /* 0x000000ffff097224 */ /* 0x000fe200078e00ff */
[----:B------:R-:W3:Y:S01]  /*16d0*/  LDCU UR44, c[0x0][0x370] ;  /* 0x00006e00ff2c77ac */ /* 0x000ee20008000800 */
[----:B------:R-:W-:Y:S01]  /*16e0*/  IMAD.MOV.U32 R8, RZ, RZ, 0x1 ;  /* 0x00000001ff087424 */ /* 0x000fe200078e00ff */
[----:B------:R-:W4:Y:S01]  /*16f0*/  LDCU.64 UR38, c[0x0][0x348] ;  /* 0x00006900ff2677ac */ /* 0x000f220008000a00 */
[----:B------:R-:W-:-:S02]  /*1700*/  USHF.R.U32.HI UR50, URZ, 0x7, UR23 ;  /* 0x00000007ff327899 */ /* 0x000fc40008011617 */
[----:B--2---:R-:W-:Y:S02]  /*1710*/  UIADD3 UR5, UPT, UPT, UR6, 0xff, URZ ;  /* 0x000000ff06057890 */ /* 0x004fe4000fffe0ff */
[----:B------:R-:W-:Y:S02]  /*1720*/  UIADD3 UR51, UPT, UPT, UR6, 0x1fe, URZ ;  /* 0x000001fe06337890 */ /* 0x000fe4000fffe0ff */
[----:B------:R-:W-:Y:S01]  /*1730*/  USHF.R.S32.HI UR4, URZ, 0x1f, UR5 ;  /* 0x0000001fff047899 */ /* 0x000fe20008011405 */
[----:B------:R-:W2:Y:S03]  /*1740*/  LDCU UR43, c[0x0][0x374] ;  /* 0x00006e80ff2b77ac */ /* 0x000ea60008000800 */
[----:B------:R-:W-:Y:S02]  /*1750*/  ULEA.HI UR4, UR4, UR5, URZ, 0x8 ;  /* 0x0000000504047291 */ /* 0x000fe4000f8f40ff */
[----:B------:R-:W-:-:S02]  /*1760*/  USEL UR29, UR29, 0x2, UP1 ;  /* 0x000000021d1d7887 */ /* 0x000fc40008800000 */
[----:B------:R-:W-:Y:S02]  /*1770*/  USHF.R.S32.HI UR48, URZ, 0x8, UR4 ;  /* 0x00000008ff307899 */ /* 0x000fe40008011404 */
[----:B------:R-:W-:Y:S02]  /*1780*/  UIADD3 UR4, UPT, UPT, UR6, -0x1, URZ ;  /* 0xffffffff06047890 */ /* 0x000fe4000fffe0ff */
[----:B------:R-:W-:Y:S02]  /*1790*/  UISETP.LT.U32.AND UP0, UPT, UR48, 0x9, UPT ;  /* 0x000000093000788c */ /* 0x000fe4000bf01070 */
[----:B------:R-:W-:Y:S02]  /*17a0*/  UISETP.GE.U32.AND UP2, UPT, UR4, -0x1ff, UPT ;  /* 0xfffffe010400788c */ /* 0x000fe4000bf46070 */
[----:B------:R-:W-:Y:S01]  /*17b0*/  USEL UR47, UR48, 0x9, UP0 ;  /* 0x00000009302f7887 */ /* 0x000fe20008000000 */
[----:B------:R-:W-:-:S03]  /*17c0*/  UMOV UR21, URZ ;  /* 0x000000ff00157c82 */ /* 0x000fc60008000000 */
[----:B------:R-:W-:Y:S02]  /*17d0*/  UIADD3 UR22, UPT, UPT, UR47, -0x1, URZ ;  /* 0xffffffff2f167890 */ /* 0x000fe4000fffe0ff */
[----:B------:R-:W-:-:S03]  /*17e0*/  UIADD3 UR49, UPT, UPT, UR48, -UR47, URZ ;  /* 0x8000002f30317290 */ /* 0x000fc6000fffe0ff */
[----:B------:R-:W-:-:S04]  /*17f0*/  @UP2 UIADD3 UR22, UPT, UPT, UR47, URZ, URZ ;  /* 0x000000ff2f162290 */ /* 0x000fc8000fffe0ff */
[----:B--234-:R-:W-:-:S12]  /*1800*/  UIADD3 UR22, UPT, UPT, UR22, 0x1, URZ ;  /* 0x0000000116167890 */ /* 0x01cfd8000fffe0ff */
.L_x_43:
[----:B------:R-:W-:Y:S01]  /*1810*/  UISETP.NE.AND UP0, UPT, UR52, URZ, UPT ;  /* 0x000000ff3400728c */ /* 0x000fe2000bf05270 */
[----:B------:R-:W2:Y:S08]  /*1820*/  S2UR UR52, SR_CgaCtaId ;  /* 0x00000000003479c3 */ /* 0x000eb00000008800 */
[----:B------:R-:W-:Y:S05]  /*1830*/  BRA.U UP0, `(.L_x_24) ;  /* 0x0000000100347547 */ /* 0x000fea000b800000 */
[----:B------:R-:W3:Y:S01]  /*1840*/  S2R R0, SR_CgaCtaId ;  /* 0x0000000000007919 */ /* 0x000ee20000008800 */
[----:B------:R-:W-:-:S04]  /*1850*/  MOV R2, 0x400 ;  /* 0x0000040000027802 */ /* 0x000fc80000000f00 */
[----:B---3--:R-:W-:Y:S02]  /*1860*/  LEA R0, R0, R2, 0x18 ;  /* 0x0000000200007211 */ /* 0x008fe400078ec0ff */
[----:B------:R-:W-:-:S03]  /*1870*/  SHF.L.U32 R2, R8, 0x1f, RZ ;  /* 0x0000001f08027819 */ /* 0x000fc600000006ff */
[----:B------:R-:W-:-:S04]  /*1880*/  IMAD R0, R9, 0x8, R0 ;  /* 0x0000000809007824 */ /* 0x000fc800078e0200 */
[----:B------:R-:W3:Y:S02]  /*1890*/  SYNCS.PHASECHK.TRANS64.TRYWAIT P0, [R0+URZ+0x120], R2 ;  /* 0x00012002000075a7 */ /* 0x000ee400080011ff */
[----:B---3--:R-:W-:Y:S05]  /*18a0*/  @!P0 BRA `(.L_x_25) ;  /* 0x00000050006c8947 */ /* 0x008fea0003800000 */
.L_x_108:
[----:B------:R-:W-:Y:S01]  /*18b0*/  VIADD R9, R9, 0x1 ;  /* 0x0000000109097836 */ /* 0x000fe20000000000 */
[----:B------:R3:W-:Y:S04]  /*18c0*/  SYNCS.ARRIVE.TRANS64.A1T0 RZ, [R0+URZ+0x110], RZ ;  /* 0x000110ff00ff79a7 */ /* 0x0007e800081000ff */
[----:B------:R-:W-:-:S04]  /*18d0*/  ISETP.NE.AND P0, PT, R9, 0x2, PT ;  /* 0x000000020900780c */ /* 0x000fc80003f05270 */
[----:B------:R-:W-:Y:S02]  /*18e0*/  SEL R9, R9, RZ, P0 ;  /* 0x000000ff09097207 */ /* 0x000fe40000000000 */
[----:B---3--:R-:W-:-:S04]  /*18f0*/  SEL R0, RZ, 0x1, P0 ;  /* 0x00000001ff007807 */ /* 0x008fc80000000000 */
[----:B------:R-:W-:-:S07]  /*1900*/  LOP3.LUT R8, R8, R0, RZ, 0x3c, !PT ;  /* 0x0000000008087212 */ /* 0x000fce00078e3cff */
.L_x_24:
[----:B------:R-:W-:Y:S01]  /*1910*/  UMOV UR13, 0x400 ;  /* 0x00000400000d7882 */ /* 0x000fe20000000000 */
[----:B------:R-:W-:Y:S01]  /*1920*/  SHF.L.U32 R0, R12, 0x1f, RZ ;  /* 0x0000001f0c007819 */ /* 0x000fe200000006ff */
[----:B--2---:R-:W-:Y:S02]  /*1930*/  ULEA UR13, UR52, UR13, 0x18 ;  /* 0x0000000d340d7291 */ /* 0x004fe4000f8ec0ff */
[----:B------:R-:W-:Y:S02]  /*1940*/  UISETP.GE.U32.AND UP0, UPT, UR51, 0x1ff, UPT ;  /* 0x000001ff3300788c */ /* 0x000fe4000bf06070 */
[----:B------:R-:W-:Y:S02]  /*1950*/  ULEA UR4, UR21, UR13, 0x3 ;  /* 0x0000000d15047291 */ /* 0x000fe4000f8e18ff */
[----:B------:R-:W-:Y:S02]  /*1960*/  USHF.L.U32 UR35, UR46, 0x6, URZ ;  /* 0x000000062e237899 */ /* 0x000fe400080006ff */
[----:B------:R-:W-:Y:S01]  /*1970*/  ULEA UR19, UR45, UR50, 0x5 ;  /* 0x000000322d137291 */ /* 0x000fe2000f8e28ff */
[----:B------:R-:W-:-:S04]  /*1980*/  UMOV UR14, URZ ;  /* 0x000000ff000e7c82 */ /* 0x000fc80008000000 */
[----:B------:R2:W3:Y:S01]  /*1990*/  SYNCS.PHASECHK.TRANS64.TRYWAIT P0, [UR4+0x48], R0 ;  /* 0x00004800ff0075a7 */ /* 0x0004e20008001104 */
[----:B------:R-:W-:Y:S06]  /*19a0*/  BRA.U !UP0, `(.L_x_26) ;  /* 0x0000000108f07547 */ /* 0x000fec000b800000 */
[----:B------:R-:W-:Y:S01]  /*19b0*/  UMOV UR15, URZ ;  /* 0x000000ff000f7c82 */ /* 0x000fe20008000000 */
[----:B------:R-:W-:-:S05]  /*19c0*/  UMOV UR4, UR21 ;  /* 0x0000001500047c82 */ /* 0x000fca0008000000 */
.L_x_32:
[----:B------:R-:W-:Y:S01]  /*19d0*/  ULEA UR33, UR4, UR13, 0x3 ;  /* 0x0000000d04217291 */ /* 0x000fe2000f8e18ff */
[----:B---3--:R-:W-:Y:S01]  /*19e0*/  @!P3 MOV R2, 0x6000 ;  /* 0x000060000002b802 */ /* 0x008fe20000000f00 */
[----:B-1-3--:R-:W-:Y:S10]  /*19f0*/  @P0 BRA `(.L_x_27) ;  /* 0x00000000000c0947 */ /* 0x00aff40003800000 */
[----:B------:R-:W-:-:S04]  /*1a00*/  SHF.L.U32 R3, R12, 0x1f, RZ ;  /* 0x0000001f0c037819 */ /* 0x000fc800000006ff */
[----:B------:R-:W3:Y:S02]  /*1a10*/  SYNCS.PHASECHK.TRANS64.TRYWAIT P0, [UR33+0x48], R3 ;  /* 0x00004803ff0075a7 */ /* 0x000ee40008001121 */
[----:B---3--:R-:W-:Y:S05]  /*1a20*/  @!P0 BRA `(.L_x_28) ;  /* 0x0000005000208947 */ /* 0x008fea0003800000 */
.L_x_27:
[----:B------:R3:W-:Y:S01]  /*1a30*/  @!P3 SYNCS.ARRIVE.TRANS64 RZ, [UR33], R2 ;  /* 0x00000002ffffb9a7 */ /* 0x0007e20008000021 */
[----:B------:R-:W-:-:S04]  /*1a40*/  ULOP3.LUT UR5, UR29, 0x2, URZ, 0xfc, !UPT ;  /* 0x000000021d057892 */ /* 0x000fc8000f8efcff */
[----:B------:R-:W-:-:S09]  /*1a50*/  UISETP.NE.AND UP0, UPT, UR5, 0x2, UPT ;  /* 0x000000020500788c */ /* 0x000fd2000bf05270 */
[----:B------:R-:W-:Y:S05]  /*1a60*/  BRA.U UP0, `(.L_x_29) ;  /* 0x0000000100047547 */ /* 0x000fea000b800000 */
[----:B-1----:R-:W-:Y:S05]  /*1a70*/  BPT.TRAP 0x1 ;  /* 0x000000040000795c */ /* 0x002fea0000300000 */
.L_x_29:
[----:B------:R-:W-:Y:S04]  /*1a80*/  BSSY.RECONVERGENT B0, `(.L_x_30) ;  /* 0x0000003000007945 */ /* 0x000fe80003800200 */
[----:B------:R-:W-:Y:S05]  /*1a90*/  @P2 BRA `(.L_x_31) ;  /* 0x0000000000042947 */ /* 0x000fea0003800000 */
[----:B-1----:R-:W-:Y:S05]  /*1aa0*/  BPT.TRAP 0x1 ;  /* 0x000000040000795c */ /* 0x002fea0000300000 */
.L_x_31:
[----:B-1----:R-:W-:Y:S05]  /*1ab0*/  BSYNC.RECONVERGENT B0 ;  /* 0x0000000000007941 */ /* 0x002fea0003800200 */
.L_x_30:
[----:B------:R-:W-:Y:S02]  /*1ac0*/  UIADD3 UR5, UPT, UPT, UR4, 0x1, URZ ;  /* 0x0000000104057890 */ /* 0x000fe4000fffe0ff */
[----:B------:R-:W-:Y:S02]  /*1ad0*/  ULEA UR24, UR4, UR13, 0xe ;  /* 0x0000000d04187291 */ /* 0x000fe4000f8e70ff */
[----:B------:R-:W-:Y:S02]  /*1ae0*/  UISETP.NE.AND UP0, UPT, UR5, 0x9, UPT ;  /* 0x000000090500788c */ /* 0x000fe4000bf05270 */
[----:B------:R-:W-:Y:S02]  /*1af0*/  ULEA UR8, UR4, UR23, 0xd ;  /* 0x0000001704087291 */ /* 0x000fe4000f8e68ff */
[----:B------:R-:W-:Y:S02]  /*1b00*/  USEL UR6, URZ, 0x1, UP0 ;  /* 0x00000001ff067887 */ /* 0x000fe40008000000 */
[----:B------:R-:W-:-:S02]  /*1b10*/  USEL UR21, UR5, URZ, UP0 ;  /* 0x000000ff05157287 */ /* 0x000fc40008000000 */
[----:B------:R-:W-:Y:S02]  /*1b20*/  UIADD3 UR4, UP0, UPT, UR38, 0x180, URZ ;  /* 0x0000018026047890 */ /* 0x000fe4000ff1e0ff */
[----:B------:R-:W-:Y:S01]  /*1b30*/  ULEA UR5, UR21, UR13, 0x3 ;  /* 0x0000000d15057291 */ /* 0x000fe2000f8e18ff */
[----:B------:R-:W-:Y:S01]  /*1b40*/  LOP3.LUT R12, R12, UR6, RZ, 0x3c, !PT ;  /* 0x000000060c0c7c12 */ /* 0x000fe2000f8e3cff */
[----:B------:R-:W-:Y:S02]  /*1b50*/  USHF.L.U32 UR34, UR15, 0x8, URZ ;  /* 0x000000080f227899 */ /* 0x000fe400080006ff */
[----:B------:R-:W-:Y:S01]  /*1b60*/  UIADD3 UR15, UPT, UPT, UR15, 0x1, URZ ;  /* 0x000000010f0f7890 */ /* 0x000fe2000fffe0ff */
[----:B--2---:R-:W-:Y:S01]  /*1b70*/  SHF.L.U32 R0, R12, 0x1f, RZ ;  /* 0x0000001f0c007819 */ /* 0x004fe200000006ff */
[----:B------:R-:W-:Y:S02]  /*1b80*/  UIADD3 UR6, UP1, UPT, UR38, 0x80, URZ ;  /* 0x0000008026067890 */ /* 0x000fe4000ff3e0ff */
[----:B------:R-:W-:Y:S01]  /*1b90*/  UIADD3 UR8, UPT, UPT, UR13, UR8, URZ ;  /* 0x000000080d087290 */ /* 0x000fe2000fffe0ff */
[----:B------:R4:W1:Y:S01]  /*1ba0*/  SYNCS.PHASECHK.TRANS64.TRYWAIT P0, [UR5+0x48], R0 ;  /* 0x00004800ff0075a7 */ /* 0x0008620008001105 */
[----:B------:R-:W-:-:S02]  /*1bb0*/  UIADD3.X UR5, UPT, UPT, URZ, UR39, URZ, UP0, !UPT ;  /* 0x00000027ff057290 */ /* 0x000fc400087fe4ff */
[----:B------:R-:W-:Y:S02]  /*1bc0*/  UISETP.NE.AND UP0, UPT, UR15, UR22, UPT ;  /* 0x000000160f00728c */ /* 0x000fe4000bf05270 */
[----:B------:R-:W-:Y:S02]  /*1bd0*/  UIADD3.X UR7, UPT, UPT, URZ, UR39, URZ, UP1, !UPT ;  /* 0x00000027ff077290 */ /* 0x000fe40008ffe4ff */
[----:B------:R-:W-:Y:S02]  /*1be0*/  UIADD3 UR32, UPT, UPT, UR24, 0x1300, URZ ;  /* 0x0000130018207890 */ /* 0x000fe4000fffe0ff */
[----:B------:R-:W-:Y:S02]  /*1bf0*/  UIADD3 UR26, UPT, UPT, UR34, 0x80, URZ ;  /* 0x00000080221a7890 */ /* 0x000fe4000fffe0ff */
[----:B------:R-:W-:Y:S02]  /*1c00*/  UIADD3 UR24, UPT, UPT, UR24, 0x3300, URZ ;  /* 0x0000330018187890 */ /* 0x000fe4000fffe0ff */
[----:B------:R-:W-:-:S02]  /*1c10*/  UIADD3 UR16, UPT, UPT, UR8, 0x25300, URZ ;  /* 0x0002530008107890 */ /* 0x000fc4000fffe0ff */
[----:B------:R-:W-:Y:S01]  /*1c20*/  UIADD3 UR8, UPT, UPT, UR8, 0x26300, URZ ;  /* 0x0002630008087890 */ /* 0x000fe2000fffe0ff */
[----:B------:R-:W-:Y:S01]  /*1c30*/  UMOV UR30, 0x0 ;  /* 0x00000000001e7882 */ /* 0x000fe20000000000 */
[----:B------:R-:W-:Y:S01]  /*1c40*/  UMOV UR31, 0x10000000 ;  /* 0x10000000001f7882 */ /* 0x000fe20000000000 */
[----:B------:R-:W-:Y:S01]  /*1c50*/  UMOV UR25, UR33 ;  /* 0x0000002100197c82 */ /* 0x000fe20008000000 */
[----:B------:R-:W-:Y:S01]  /*1c60*/  UMOV UR27, UR35 ;  /* 0x00000023001b7c82 */ /* 0x000fe20008000000 */
[----:B------:R-:W-:Y:S01]  /*1c70*/  UMOV UR28, UR36 ;  /* 0x00000024001c7c82 */ /* 0x000fe20008000000 */
[----:B------:R-:W-:Y:S01]  /*1c80*/  UMOV UR14, 0x30000 ;  /* 0x00030000000e7882 */ /* 0x000fe20000000000 */
[----:B------:R-:W-:Y:S01]  /*1c90*/  UMOV UR17, UR33 ;  /* 0x0000002100117c82 */ /* 0x000fe20008000000 */
[----:B------:R-:W-:Y:S01]  /*1ca0*/  UMOV UR20, UR36 ;  /* 0x0000002400147c82 */ /* 0x000fe20008000000 */
[----:B------:R-:W-:Y:S01]  /*1cb0*/  UMOV UR18, UR34 ;  /* 0x0000002200127c82 */ /* 0x000fe20008000000 */
[----:B------:R-:W-:Y:S01]  /*1cc0*/  UTMALDG.3D [UR32], [UR6], desc[UR30] ;  /* 0x00001e20060075b4 */ /* 0x000fe20008011000 */
[----:B------:R-:W-:Y:S01]  /*1cd0*/  UMOV UR11, UR19 ;  /* 0x00000013000b7c82 */ /* 0x000fe20008000000 */
[----:B------:R-:W-:Y:S01]  /*1ce0*/  UMOV UR12, UR36 ;  /* 0x00000024000c7c82 */ /* 0x000fe20008000000 */
[----:B------:R-:W-:Y:S01]  /*1cf0*/  UMOV UR9, UR33 ;  /* 0x0000002100097c82 */ /* 0x000fe20008000000 */
[----:B------:R-:W-:Y:S01]  /*1d00*/  UMOV UR10, UR26 ;  /* 0x0000001a000a7c82 */ /* 0x000fe20008000000 */
[----:B------:R-:W-:Y:S01]  /*1d10*/  UTMALDG.3D [UR24], [UR6], desc[UR30] ;  /* 0x00001e18060075b4 */ /* 0x000fe20008011000 */
[----:B------:R-:W-:Y:S01]  /*1d20*/  UTMALDG.3D.MULTICAST [UR16], [UR4], UR14, desc[UR30] ;  /* 0x00001e10040073b4 */ /* 0x000fe2000801180e */
[----:B------:R2:W-:Y:S02]  /*1d30*/  UTMALDG.3D.MULTICAST [UR8], [UR4], UR14, desc[UR30] ;  /* 0x00001e08040073b4 */ /* 0x0005e4000801180e */
[----:B--2---:R-:W-:Y:S01]  /*1d40*/  UMOV UR14, UR22 ;  /* 0x00000016000e7c82 */ /* 0x004fe20008000000 */
[----:B------:R-:W-:Y:S01]  /*1d50*/  UMOV UR4, UR21 ;  /* 0x0000001500047c82 */ /* 0x000fe20008000000 */
[----:B----4-:R-:W-:Y:S05]  /*1d60*/  BRA.U UP0, `(.L_x_32) ;  /* 0xfffffffd00187547 */ /* 0x010fea000b83ffff */
.L_x_26:
[----:B------:R-:W-:Y:S01]  /*1d70*/  ULEA UR4, UR21, UR13, 0x3 ;  /* 0x0000000d15047291 */ /* 0x000fe2000f8e18ff */
[----:B--2---:R-:W-:Y:S01]  /*1d80*/  SHF.L.U32 R0, R12, 0x1f, RZ ;  /* 0x0000001f0c007819 */ /* 0x004fe200000006ff */
[----:B------:R-:W-:Y:S01]  /*1d90*/  @!P1 SYNCS.ARRIVE.TRANS64.A1T0 RZ, [UR13+0xa8], RZ ;  /* 0x0000a8ffffff99a7 */ /* 0x000fe2000810000d */
[----:B------:R-:W-:-:S06]  /*1da0*/  UISETP.GT.AND UP0, UPT, UR48, UR47, UPT ;  /* 0x0000002f3000728c */ /* 0x000fcc000bf04270 */
[----:B-1-3--:R1:W2:Y:S03]  /*1db0*/  SYNCS.PHASECHK.TRANS64.TRYWAIT P0, [UR4+0x48], R0 ;  /* 0x00004800ff0075a7 */ /* 0x00a2a60008001104 */
[----:B------:R-:W-:Y:S05]  /*1dc0*/  BRA.U !UP0, `(.L_x_33) ;  /* 0x0000000108ec7547 */ /* 0x000fea000b800000 */
[----:B------:R-:W-:Y:S01]  /*1dd0*/  UIADD3 UR15, UPT, UPT, UR49, UR14, URZ ;  /* 0x0000000e310f7290 */ /* 0x000fe2000fffe0ff */
[----:B------:R-:W-:-:S11]  /*1de0*/  UMOV UR4, UR21 ;  /* 0x0000001500047c82 */ /* 0x000fd60008000000 */
.L_x_39:
[----:B------:R-:W-:Y:S01]  /*1df0*/  ULEA UR33, UR4, UR13, 0x3 ;  /* 0x0000000d04217291 */ /* 0x000fe2000f8e18ff */
[----:B--2---:R-:W-:Y:S01]  /*1e00*/  @!P3 MOV R2, 0x6000 ;  /* 0x000060000002b802 */ /* 0x004fe20000000f00 */
[----:B--2-4-:R-:W-:Y:S10]  /*1e10*/  @P0 BRA `(.L_x_34) ;  /* 0x00000000000c0947 */ /* 0x014ff40003800000 */
[----:B------:R-:W-:-:S04]  /*1e20*/  SHF.L.U32 R3, R12, 0x1f, RZ ;  /* 0x0000001f0c037819 */ /* 0x000fc800000006ff */
[----:B------:R-:W2:Y:S02]  /*1e30*/  SYNCS.PHASECHK.TRANS64.TRYWAIT P0, [UR33+0x48], R3 ;  /* 0x00004803ff0075a7 */ /* 0x000ea40008001121 */
[----:B--2---:R-:W-:Y:S05]  /*1e40*/  @!P0 BRA `(.L_x_35) ;  /* 0x0000004c00308947 */ /* 0x004fea0003800000 */
.L_x_34:
[----:B------:R2:W-:Y:S01]  /*1e50*/  @!P3 SYNCS.ARRIVE.TRANS64 RZ, [UR33], R2 ;  /* 0x00000002ffffb9a7 */ /* 0x0005e20008000021 */
[----:B------:R-:W-:-:S04]  /*1e60*/  ULOP3.LUT UR5, UR29, 0x2, URZ, 0xfc, !UPT ;  /* 0x000000021d057892 */ /* 0x000fc8000f8efcff */
[----:B------:R-:W-:-:S09]  /*1e70*/  UISETP.NE.AND UP0, UPT, UR5, 0x2, UPT ;  /* 0x000000020500788c */ /* 0x000fd2000bf05270 */
[----:B------:R-:W-:Y:S05]  /*1e80*/  BRA.U UP0, `(.L_x_36) ;  /* 0x0000000100047547 */ /* 0x000fea000b800000 */
[----:B------:R-:W-:Y:S05]  /*1e90*/  BPT.TRAP 0x1 ;  /* 0x000000040000795c */ /* 0x000fea0000300000 */
.L_x_36:
[----:B------:R-:W-:Y:S04]  /*1ea0*/  BSSY.RECONVERGENT B0, `(.L_x_37) ;  /* 0x0000003000007945 */ /* 0x000fe80003800200 */
[----:B------:R-:W-:Y:S05]  /*1eb0*/  @P2 BRA `(.L_x_38) ;  /* 0x0000000000042947 */ /* 0x000fea0003800000 */
[----:B------:R-:W-:Y:S05]  /*1ec0*/  BPT.TRAP 0x1 ;  /* 0x000000040000795c */ /* 0x000fea0000300000 */
.L_x_38:
[----:B------:R-:W-:Y:S05]  /*1ed0*/  BSYNC.RECONVERGENT B0 ;  /* 0x0000000000007941 */ /* 0x000fea0003800200 */
.L_x_37:
        /* <DEDUP_REMOVED lines=11> */
[----:B-1----:R-:W-:Y:S01]  /*1f90*/  SHF.L.U32 R0, R12, 0x1f, RZ ;  /* 0x0000001f0c007819 */ /* 0x002fe200000006ff */
[----:B------:R-:W-:Y:S02]  /*1fa0*/  UIADD3 UR6, UP1, UPT, UR38, 0x80, URZ ;  /* 0x0000008026067890 */ /* 0x000fe4000ff3e0ff */
[----:B------:R-:W-:Y:S01]  /*1fb0*/  UIADD3 UR8, UPT, UPT, UR13, UR8, URZ ;  /* 0x000000080d087290 */ /* 0x000fe2000fffe0ff */
[----:B------:R3:W4:Y:S01]  /*1fc0*/  SYNCS.PHASECHK.TRANS64.TRYWAIT P0, [UR5+0x48], R0 ;  /* 0x00004800ff0075a7 */ /* 0x0007220008001105 */
        /* <DEDUP_REMOVED lines=16> */
[----:B------:R-:W-:Y:S01]  /*20d0*/  UTMALDG.3D [UR32], [UR6], desc[UR30] ;  /* 0x00001e20060075b4 */ /* 0x000fe20008011000 */
[----:B------:R-:W-:Y:S01]  /*20e0*/  UMOV UR18, UR34 ;  /* 0x0000002200127c82 */ /* 0x000fe20008000000 */
[----:B------:R-:W-:Y:S01]  /*20f0*/  UMOV UR11, UR19 ;  /* 0x00000013000b7c82 */ /* 0x000fe20008000000 */
[----:B------:R-:W-:Y:S01]  /*2100*/  UMOV UR12, UR36 ;  /* 0x00000024000c7c82 */ /* 0x000fe20008000000 */
[----:B------:R-:W-:Y:S01]  /*2110*/  UMOV UR9, UR33 ;  /* 0x0000002100097c82 */ /* 0x000fe20008000000 */
[----:B------:R-:W-:Y:S01]  /*2120*/  UMOV UR10, UR26 ;  /* 0x0000001a000a7c82 */ /* 0x000fe20008000000 */
[----:B------:R-:W-:Y:S01]  /*2130*/  UTMALDG.3D [UR24], [UR6], desc[UR30] ;  /* 0x00001e18060075b4 */ /* 0x000fe20008011000 */
[----:B------:R-:W-:Y:S01]  /*2140*/  UTMALDG.3D.MULTICAST [UR16], [UR4], UR37, desc[UR30] ;  /* 0x00001e10040073b4 */ /* 0x000fe20008011825 */
[----:B------:R1:W-:Y:S02]  /*2150*/  UTMALDG.3D.MULTICAST [UR8], [UR4], UR37, desc[UR30] ;  /* 0x00001e08040073b4 */ /* 0x0003e40008011825 */
[----:B-1----:R-:W-:Y:S01]  /*2160*/  UMOV UR4, UR21 ;  /* 0x0000001500047c82 */ /* 0x002fe20008000000 */
[----:B---3--:R-:W-:Y:S05]  /*2170*/  BRA.U UP0, `(.L_x_39) ;  /* 0xfffffffd001c7547 */ /* 0x008fea000b83ffff */
.L_x_33:
[C---:B------:R-:W-:Y:S01]  /*2180*/  LEA R3, R11.reuse, UR13, 0x3 ;  /* 0x0000000d0b037c11 */ /* 0x040fe2000f8e18ff */
[----:B------:R-:W-:Y:S01]  /*2190*/  NOP ;  /* 0x0000000000007918 */ /* 0x000fe20000000000 */
[----:B-1----:R-:W-:Y:S02]  /*21a0*/  SHF.L.U32 R0, R10, 0x1f, RZ ;  /* 0x0000001f0a007819 */ /* 0x002fe400000006ff */
[----:B------:R-:W-:Y:S02]  /*21b0*/  LEA R4, R11, UR13, 0x4 ;  /* 0x0000000d0b047c11 */ /* 0x000fe4000f8e20ff */
[----:B--2-4-:R-:W1:Y:S02]  /*21c0*/  SYNCS.PHASECHK.TRANS64.TRYWAIT P0, [R3+URZ+0xb0], R0 ;  /* 0x0000b000030075a7 */ /* 0x014e6400080011ff */
[----:B-1----:R-:W-:Y:S05]  /*21d0*/  @!P0 BRA `(.L_x_40) ;  /* 0x0000004800648947 */ /* 0x002fea0003800000 */
.L_x_111:
[----:B------:R-:W2:Y:S01]  /*21e0*/  LDS.128 R4, [R4+0x140] ;  /* 0x0001400004047984 */ /* 0x000ea20000000c00 */
[----:B------:R-:W-:Y:S01]  /*21f0*/  UISETP.GE.AND UP0, UPT, UR42, 0x1, UPT ;  /* 0x000000012a00788c */ /* 0x000fe2000bf06270 */
[----:B------:R-:W-:Y:S01]  /*2200*/  @!PT LDS RZ, [RZ] ;  /* 0x00000000fffff984 */ /* 0x000fe20000000800 */
[----:B------:R-:W-:Y:S01]  /*2210*/  @!PT LDS RZ, [RZ] ;  /* 0x00000000fffff984 */ /* 0x000fe20000000800 */
[----:B------:R-:W-:Y:S01]  /*2220*/  @!PT LDS RZ, [RZ] ;  /* 0x00000000fffff984 */ /* 0x000fe20000000800 */
[----:B------:R-:W-:Y:S01]  /*2230*/  @!PT LDS RZ, [RZ] ;  /* 0x00000000fffff984 */ /* 0x000fe20000000800 */
[----:B------:R3:W-:Y:S06]  /*2240*/  MEMBAR.ALL.CTA ;  /* 0x0000000000007992 */ /* 0x0007ec0000008000 */
[----:B---3--:R-:W3:Y:S01]  /*2250*/  FENCE.VIEW.ASYNC.S ;  /* 0x00000000000073c6 */ /* 0x008ee20000000000 */
[----:B--2---:R-:W-:-:S13]  /*2260*/  LOP3.LUT P0, RZ, R6, 0x1, RZ, 0xc0, !PT ;  /* 0x0000000106ff7812 */ /* 0x004fda000780c0ff */
[----:B---3--:R-:W-:Y:S01]  /*2270*/  VOTEU.ANY UP1, P0 ;  /* 0x0000000000ff7886 */ /* 0x008fe20000020100 */
[----:B------:R-:W-:-:S13]  /*2280*/  PLOP3.LUT P0, PT, PT, PT, UP1, 0x80, 0x8 ;  /* 0x000000000008781c */ /* 0x000fda0003f0f018 */
[----:B-1----:R-:W-:Y:S02]  /*2290*/  @P0 LOP3.LUT R0, R5, 0xffff, RZ, 0xc0, !PT ;  /* 0x0000ffff05000812 */ /* 0x002fe400078ec0ff */
[----:B------:R-:W-:Y:S02]  /*22a0*/  @P0 MOV R2, R4 ;  /* 0x0000000400020202 */ /* 0x000fe40000000f00 */
[----:B------:R-:W-:Y:S01]  /*22b0*/  @P0 R2UR UR5, R0 ;  /* 0x00000000000502ca */ /* 0x000fe200000e0000 */
[----:B------:R-:W-:Y:S01]  /*22c0*/  VIADD R0, R3, 0xc0 ;  /* 0x000000c003007836 */ /* 0x000fe20000000000 */
[----:B------:R-:W-:Y:S02]  /*22d0*/  @P0 SHF.R.U32.HI R4, RZ, 0x10, R5 ;  /* 0x00000010ff040819 */ /* 0x000fe40000011605 */
[----:B------:R-:W-:Y:S02]  /*22e0*/  @P0 R2UR UR6, R2 ;  /* 0x00000000020602ca */ /* 0x000fe400000e0000 */
[----:B------:R-:W-:-:S02]  /*22f0*/  PRMT R0, RZ, 0x654, R0 ;  /* 0x00000654ff007816 */ /* 0x000fc40000000000 */
[----:B------:R-:W-:Y:S02]  /*2300*/  @P0 R2UR UR4, R4 ;  /* 0x00000000040402ca */ /* 0x000fe400000e0000 */
[----:B------:R1:W-:Y:S03]  /*2310*/  SYNCS.ARRIVE.TRANS64.RED.A1T0 RZ, [R0+URZ], RZ ;  /* 0x000000ff00ff79a7 */ /* 0x0003e600081004ff */
[----:B------:R-:W-:-:S04]  /*2320*/  @UP1 UMOV UR40, UR5 ;  /* 0x0000000500281c82 */ /* 0x000fc80008000000 */
[----:B------:R-:W-:-:S04]  /*2330*/  @UP1 UMOV UR41, UR6 ;  /* 0x0000000600291c82 */ /* 0x000fc80008000000 */
[----:B------:R-:W-:Y:S01]  /*2340*/  @UP1 UMOV UR36, UR4 ;  /* 0x0000000400241c82 */ /* 0x000fe20008000000 */
[----:B------:R-:W-:Y:S05]  /*2350*/  BRA.U !UP0, `(.L_x_41) ;  /* 0x0000000108d47547 */ /* 0x000fea000b800000 */
[----:B------:R-:W2:Y:S01]  /*2360*/  LDCU.128 UR16, c[0x0][0xb10] ;  /* 0x00016200ff1077ac */ /* 0x000ea20008000c00 */
[----:B------:R-:W3:Y:S01]  /*2370*/  LDCU UR12, c[0x0][0xb20] ;  /* 0x00016400ff0c77ac */ /* 0x000ee20008000800 */
[----:B------:R-:W4:Y:S01]  /*2380*/  LDCU UR20, c[0x0][0xb0c] ;  /* 0x00016180ff1477ac */ /* 0x000f220008000800 */
[----:B------:R-:W1:Y:S01]  /*2390*/  LDCU.64 UR8, c[0x0][0xb28] ;  /* 0x00016500ff0877ac */ /* 0x000e620008000a00 */
[----:B------:R-:W-:Y:S02]  /*23a0*/  UISETP.NE.AND UP3, UPT, UR42, 0x1, UPT ;  /* 0x000000012a00788c */ /* 0x000fe4000bf65270 */
[----:B--2---:R-:W-:Y:S02]  /*23b0*/  UIMAD.WIDE.U32 UR6, UR43, UR19, URZ ;  /* 0x000000132b0672a5 */ /* 0x004fe4000f8e00ff */
[----:B------:R-:W-:Y:S02]  /*23c0*/  UIMAD.WIDE.U32 UR4, UR44, UR16, URZ ;  /* 0x000000102c0472a5 */ /* 0x000fe4000f8e00ff */
[----:B------:R-:W-:-:S02]  /*23d0*/  UISETP.NE.AND UP0, UPT, UR18, 0x1, UPT ;  /* 0x000000011200788c */ /* 0x000fc4000bf05270 */
[----:B------:R-:W-:Y:S01]  /*23e0*/  UIMAD.WIDE.U32 UR24, UR40, UR19, URZ ;  /* 0x00000013281872a5 */ /* 0x000fe2000f8e00ff */
[----:B------:R-:W-:Y:S02]  /*23f0*/  UMOV UR6, UR7 ;  /* 0x0000000700067c82 */ /* 0x000fe40008000000 */
[----:B------:R-:W-:Y:S01]  /*2400*/  UMOV UR4, UR5 ;  /* 0x0000000500047c82 */ /* 0x000fe20008000000 */
[----:B---3--:R-:W-:Y:S02]  /*2410*/  USHF.R.U32.HI UR6, URZ, UR12, UR6 ;  /* 0x0000000cff067299 */ /* 0x008fe40008011606 */
[----:B----4-:R-:W-:Y:S02]  /*2420*/  UISETP.NE.AND UP2, UPT, UR20, 0x1, UPT ;  /* 0x000000011400788c */ /* 0x010fe4000bf45270 */
[----:B------:R-:W-:Y:S02]  /*2430*/  USHF.R.U32.HI UR4, URZ, UR17, UR4 ;  /* 0x00000011ff047299 */ /* 0x000fe40008011604 */
[----:B------:R-:W-:-:S02]  /*2440*/  USEL UR5, UR43, UR6, !UP0 ;  /* 0x000000062b057287 */ /* 0x000fc4000c000000 */
[----:B------:R-:W-:Y:S02]  /*2450*/  USEL UR6, UR44, UR4, !UP2 ;  /* 0x000000042c067287 */ /* 0x000fe4000d000000 */
[----:B-1----:R-:W-:Y:S01]  /*2460*/  UIMAD.WIDE.U32 UR10, UR5, UR8, URZ ;  /* 0x00000008050a72a5 */ /* 0x002fe2000f8e00ff */
[----:B------:R-:W-:Y:S01]  /*2470*/  UMOV UR4, UR25 ;  /* 0x0000001900047c82 */ /* 0x000fe20008000000 */
[----:B------:R-:W-:Y:S02]  /*2480*/  UIMAD.WIDE.U32 UR14, UR41, UR16, URZ ;  /* 0x00000010290e72a5 */ /* 0x000fe4000f8e00ff */
[----:B------:R-:W-:-:S03]  /*2490*/  UIMAD.WIDE.U32 UR24, UR6, UR8, URZ ;  /* 0x00000008061872a5 */ /* 0x000fc6000f8e00ff */
[----:B------:R-:W-:Y:S01]  /*24a0*/  UMOV UR10, UR11 ;  /* 0x0000000b000a7c82 */ /* 0x000fe20008000000 */
[----:B------:R-:W-:Y:S02]  /*24b0*/  USHF.R.U32.HI UR4, URZ, UR12, UR4 ;  /* 0x0000000cff047299 */ /* 0x000fe40008011604 */
[----:B------:R-:W-:Y:S01]  /*24c0*/  @UP3 USHF.R.U32.HI UR5, URZ, UR9, UR10 ;  /* 0x00000009ff053299 */ /* 0x000fe2000801160a */
[----:B------:R-:W-:Y:S01]  /*24d0*/  UMOV UR14, UR15 ;  /* 0x0000000f000e7c82 */ /* 0x000fe20008000000 */
[----:B------:R-:W-:Y:S01]  /*24e0*/  UMOV UR24, UR25 ;  /* 0x0000001900187c82 */ /* 0x000fe20008000000 */
[----:B------:R-:W-:Y:S02]  /*24f0*/  USHF.R.U32.HI UR17, URZ, UR17, UR14 ;  /* 0x00000011ff117299 */ /* 0x000fe4000801160e */
[----:B------:R-:W-:Y:S02]  /*2500*/  USEL UR4, UR40, UR4, !UP0 ;  /* 0x0000000428047287 */ /* 0x000fe4000c000000 */
[----:B------:R-:W-:-:S02]  /*2510*/  @UP3 USHF.R.U32.HI UR6, URZ, UR9, UR24 ;  /* 0x00000009ff063299 */ /* 0x000fc40008011618 */
[----:B------:R-:W-:Y:S02]  /*2520*/  UIMAD UR7, UR42, UR5, URZ ;  /* 0x000000052a0772a4 */ /* 0x000fe4000f8e02ff */
[----:B------:R-:W-:Y:S02]  /*2530*/  USEL UR5, UR41, UR17, !UP2 ;  /* 0x0000001129057287 */ /* 0x000fe4000d000000 */
[----:B------:R-:W-:Y:S02]  /*2540*/  UIMAD UR10, UR42, UR6, URZ ;  /* 0x000000062a0a72a4 */ /* 0x000fe4000f8e02ff */
[----:B------:R-:W-:Y:S02]  /*2550*/  UISETP.GE.AND UP0, UPT, UR4, UR7, UPT ;  /* 0x000000070400728c */ /* 0x000fe4000bf06270 */
[----:B------:R-:W-:Y:S02]  /*2560*/  UIMAD.WIDE.U32 UR14, UR4, UR8, URZ ;  /* 0x00000008040e72a5 */ /* 0x000fe4000f8e00ff */
[----:B------:R-:W-:-:S02]  /*2570*/  UISETP.GE.OR UP0, UPT, UR5, UR10, UP0 ;  /* 0x0000000a0500728c */ /* 0x000fc40008706670 */
[----:B------:R-:W-:Y:S02]  /*2580*/  UIMAD.WIDE.U32 UR10, UR5, UR8, URZ ;  /* 0x00000008050a72a5 */ /* 0x000fe4000f8e00ff */
[----:B------:R-:W-:Y:S01]  /*2590*/  UIADD3 UR12, UPT, UPT, -UR4, URZ, URZ ;  /* 0x000000ff040c7290 */ /* 0x000fe2000fffe1ff */
[----:B------:R-:W-:Y:S01]  /*25a0*/  UMOV UR8, UR15 ;  /* 0x0000000f00087c82 */ /* 0x000fe20008000000 */
[----:B------:R-:W-:Y:S02]  /*25b0*/  UIADD3 UR10, UPT, UPT, -UR5, URZ, URZ ;  /* 0x000000ff050a7290 */ /* 0x000fe4000fffe1ff */
[----:B------:R-:W-:-:S03]  /*25c0*/  USHF.R.U32.HI UR8, URZ, UR9, UR8 ;  /* 0x00000009ff087299 */ /* 0x000fc60008011608 */
[----:B------:R-:W-:Y:S01]  /*25d0*/  @!UP0 UMOV UR7, UR11 ;  /* 0x0000000b00078c82 */ /* 0x000fe20008000000 */
[----:B------:R-:W-:Y:S02]  /*25e0*/  UIMAD UR12, UR18, UR12, UR40 ;  /* 0x0000000c120c72a4 */ /* 0x000fe4000f8e0228 */
[----:B------:R-:W-:Y:S02]  /*25f0*/  USEL UR8, UR4, UR8, !UP3 ;  /* 0x0000000804087287 */ /* 0x000fe4000d800000 */
[----:B------:R-:W-:Y:S02]  /*2600*/  @!UP0 USHF.R.U32.HI UR7, URZ, UR9, UR7 ;  /* 0x00000009ff078299 */ /* 0x000fe40008011607 */
[----:B------:R-:W-:Y:S02]  /*2610*/  UIADD3 UR9, UPT, UPT, -UR8, URZ, URZ ;  /* 0x000000ff08097290 */ /* 0x000fe4000fffe1ff */
[----:B------:R-:W-:Y:S02]  /*2620*/  @!UP0 USEL UR7, UR5, UR7, !UP3 ;  /* 0x0000000705078287 */ /* 0x000fe4000d800000 */
[----:B------:R-:W-:-:S02]  /*2630*/  UIMAD UR9, UR42, UR9, UR4 ;  /* 0x000000092a0972a4 */ /* 0x000fc4000f8e0204 */
[----:B------:R-:W-:Y:S02]  /*2640*/  @!UP0 UIADD3 UR8, UPT, UPT, UR8, -UR7, URZ ;  /* 0x8000000708088290 */ /* 0x000fe4000fffe0ff */
[----:B------:R-:W-:Y:S02]  /*2650*/  @!UP0 UIMAD UR7, UR9, UR6, UR7 ;  /* 0x00000006090782a4 */ /* 0x000fe4000f8e0207 */
[----:B------:R-:W-:Y:S02]  /*2660*/  @!UP0 UIMAD UR4, UR42, UR8, UR5 ;  /* 0x000000082a0482a4 */ /* 0x000fe4000f8e0205 */
[----:B------:R-:W-:Y:S02]  /*2670*/  UIMAD UR6, UR20, UR10, UR41 ;  /* 0x0000000a140672a4 */ /* 0x000fe4000f8e0229 */
[----:B------:R-:W-:Y:S01]  /*2680*/  UIMAD UR40, UR4, UR18, UR12 ;  /* 0x00000012042872a4 */ /* 0x000fe2000f8e020c */
[----:B------:R-:W-:Y:S02]  /*2690*/  @!UP0 UMOV UR5, UR7 ;  /* 0x0000000700058c82 */ /* 0x000fe40008000000 */
[----:B------:R-:W-:-:S12]  /*26a0*/  UIMAD UR41, UR5, UR20, UR6 ;  /* 0x00000014052972a4 */ /* 0x000fd8000f8e0206 */
.L_x_41:
[----:B------:R-:W2:Y:S02]  /*26b0*/  LDCU UR4, c[0x0][0xb30] ;  /* 0x00016600ff0477ac */ /* 0x000ea40008000800 */
[----:B--2---:R-:W-:-:S09]  /*26c0*/  UISETP.NE.AND UP0, UPT, UR4, 0x1, UPT ;  /* 0x000000010400788c */ /* 0x004fd2000bf05270 */
[----:B------:R-:W-:Y:S05]  /*26d0*/  BRA.U UP0, `(.L_x_42) ;  /* 0x0000000100447547 */ /* 0x000fea000b800000 */
[----:B------:R-:W2:Y:S01]  /*26e0*/  LDCU.128 UR8, c[0x0][0xb10] ;  /* 0x00016200ff0877ac */ /* 0x000ea20008000c00 */
[----:B------:R-:W3:Y:S01]  /*26f0*/  LDCU UR12, c[0x0][0xb0c] ;  /* 0x00016180ff0c77ac */ /* 0x000ee20008000800 */
[----:B------:R-:W4:Y:S01]  /*2700*/  LDCU UR14, c[0x0][0xb20] ;  /* 0x00016400ff0e77ac */ /* 0x000f220008000800 */
[----:B--2---:R-:W-:Y:S02]  /*2710*/  UIMAD.WIDE.U32 UR6, UR41, UR8, URZ ;  /* 0x00000008290672a5 */ /* 0x004fe4000f8e00ff */
[----:B------:R-:W-:Y:S02]  /*2720*/  UIMAD.WIDE.U32 UR4, UR40, UR11, URZ ;  /* 0x0000000b280472a5 */ /* 0x000fe4000f8e00ff */
[----:B---3--:R-:W-:Y:S02]  /*2730*/  UISETP.NE.AND UP2, UPT, UR12, 0x1, UPT ;  /* 0x000000010c00788c */ /* 0x008fe4000bf45270 */
[----:B------:R-:W-:Y:S01]  /*2740*/  UISETP.NE.AND UP0, UPT, UR10, 0x1, UPT ;  /* 0x000000010a00788c */ /* 0x000fe2000bf05270 */
[----:B------:R-:W-:-:S02]  /*2750*/  UMOV UR6, UR7 ;  /* 0x0000000700067c82 */ /* 0x000fc40008000000 */
[----:B------:R-:W-:Y:S01]  /*2760*/  UMOV UR4, UR5 ;  /* 0x0000000500047c82 */ /* 0x000fe20008000000 */
[----:B------:R-:W-:Y:S02]  /*2770*/  USHF.R.U32.HI UR9, URZ, UR9, UR6 ;  /* 0x00000009ff097299 */ /* 0x000fe40008011606 */
[----:B----4-:R-:W-:Y:S02]  /*2780*/  USHF.R.U32.HI UR4, URZ, UR14, UR4 ;  /* 0x0000000eff047299 */ /* 0x010fe40008011604 */
[----:B------:R-:W-:Y:S02]  /*2790*/  USEL UR5, UR41, UR9, !UP2 ;  /* 0x0000000929057287 */ /* 0x000fe4000d000000 */
[----:B------:R-:W-:-:S04]  /*27a0*/  USEL UR4, UR40, UR4, !UP0 ;  /* 0x0000000428047287 */ /* 0x000fc8000c000000 */
[----:B------:R-:W-:Y:S02]  /*27b0*/  UIADD3 UR6, UPT, UPT, UR5, -UR4, URZ ;  /* 0x8000000405067290 */ /* 0x000fe4000fffe0ff */
[----:B------:R-:W-:Y:S02]  /*27c0*/  UIADD3 UR4, UPT, UPT, -UR5, UR4, URZ ;  /* 0x0000000405047290 */ /* 0x000fe4000fffe1ff */
[----:B------:R-:W-:Y:S02]  /*27d0*/  UIMAD UR40, UR6, UR10, UR40 ;  /* 0x0000000a062872a4 */ /* 0x000fe4000f8e0228 */
[----:B------:R-:W-:-:S12]  /*27e0*/  UIMAD UR41, UR4, UR12, UR41 ;  /* 0x0000000c042972a4 */ /* 0x000fd8000f8e0229 */
.L_x_42:
[----:B------:R-:W-:Y:S01]  /*27f0*/  VIADD R11, R11, 0x1 ;  /* 0x000000010b0b7836 */ /* 0x000fe20000000000 */
[----:B------:R-:W-:Y:S01]  /*2800*/  PLOP3.LUT P1, PT, PT, PT, PT, 0x80, 0x8 ;  /* 0x000000000008781c */ /* 0x000fe20003f2f070 */
[----:B------:R-:W-:Y:S02]  /*2810*/  UIADD3 UR46, UPT, UPT, UR41, UR60, URZ ;  /* 0x0000003c292e7290 */ /* 0x000fe4000fffe0ff */
[----:B------:R-:W-:Y:S01]  /*2820*/  UIADD3 UR45, UPT, UPT, UR40, UR57, URZ ;  /* 0x00000039282d7290 */ /* 0x000fe2000fffe0ff */
[----:B------:R-:W-:-:S04]  /*2830*/  ISETP.NE.AND P0, PT, R11, 0x2, PT ;  /* 0x000000020b00780c */ /* 0x000fc80003f05270 */
[----:B-1----:R-:W-:Y:S02]  /*2840*/  SEL R0, RZ, 0x1, P0 ;  /* 0x00000001ff007807 */ /* 0x002fe40000000000 */
[----:B------:R-:W-:Y:S02]  /*2850*/  SEL R11, R11, RZ, P0 ;  /* 0x000000ff0b0b7207 */ /* 0x000fe40000000000 */
[----:B------:R-:W-:Y:S01]  /*2860*/  LOP3.LUT R10, R10, R0, RZ, 0x3c, !PT ;  /* 0x000000000a0a7212 */ /* 0x000fe200078e3cff */
[----:B------:R-:W-:Y:S06]  /*2870*/  BRA.U UP1, `(.L_x_43) ;  /* 0xffffffed01e47547 */ /* 0x000fec000b83ffff */
[----:B------:R-:W-:Y:S01]  /*2880*/  UIADD3 UR13, UPT, UPT, UR13, 0x48, URZ ;  /* 0x000000480d0d7890 */ /* 0x000fe2000fffe0ff */
[----:B------:R-:W-:-:S03]  /*2890*/  SHF.L.U32 R2, R12, 0x1f, RZ ;  /* 0x0000001f0c027819 */ /* 0x000fc600000006ff */
[----:B------:R-:W-:-:S09]  /*28a0*/  ULEA UR4, UR21, UR13, 0x3 ;  /* 0x0000000d15047291 */ /* 0x000fd2000f8e18ff */
[----:B------:R-:W1:Y:S02]  /*28b0*/  SYNCS.PHASECHK.TRANS64.TRYWAIT P0, [UR4], R2 ;  /* 0x00000002ff0075a7 */ /* 0x000e640008001104 */
[----:B-1----:R-:W-:Y:S05]  /*28c0*/  @!P0 BRA `(.L_x_44) ;  /* 0x0000004000bc8947 */ /* 0x002fea0003800000 */
.L_x_113:
[----:B------:R-:W-:-:S04]  /*28d0*/  UIADD3 UR4, UPT, UPT, UR21, 0x1, URZ ;  /* 0x0000000115047890 */ /* 0x000fc8000fffe0ff */
[----:B------:R-:W-:-:S04]  /*28e0*/  UISETP.NE.AND UP0, UPT, UR4, 0x9, UPT ;  /* 0x000000090400788c */ /* 0x000fc8000bf05270 */
[----:B------:R-:W-:Y:S02]  /*28f0*/  USEL UR6, URZ, 0x1, UP0 ;  /* 0x00000001ff067887 */ /* 0x000fe40008000000 */
[----:B------:R-:W-:-:S04]  /*2900*/  USEL UR4, UR4, URZ, UP0 ;  /* 0x000000ff04047287 */ /* 0x000fc80008000000 */
[----:B------:R-:W-:Y:S01]  /*2910*/  ULEA UR5, UR4, UR13, 0x3 ;  /* 0x0000000d04057291 */ /* 0x000fe2000f8e18ff */
[----:B-1----:R-:W-:-:S04]  /*2920*/  LOP3.LUT R2, R12, UR6, RZ, 0x3c, !PT ;  /* 0x000000060c027c12 */ /* 0x002fc8000f8e3cff */
[----:B------:R-:W-:-:S04]  /*2930*/  SHF.L.U32 R3, R2, 0x1f, RZ ;  /* 0x0000001f02037819 */ /* 0x000fc800000006ff */
[----:B------:R-:W1:Y:S02]  /*2940*/  SYNCS.PHASECHK.TRANS64.TRYWAIT P0, [UR5], R3 ;  /* 0x00000003ff0075a7 */ /* 0x000e640008001105 */
[----:B-1----:R-:W-:Y:S05]  /*2950*/  @!P0 BRA `(.L_x_45) ;  /* 0x0000004000b08947 */ /* 0x002fea0003800000 */
.L_x_115:
[----:B------:R-:W-:-:S04]  /*2960*/  UIADD3 UR4, UPT, UPT, UR4, 0x1, URZ ;  /* 0x0000000104047890 */ /* 0x000fc8000fffe0ff */
[----:B------:R-:W-:-:S04]  /*2970*/  UISETP.NE.AND UP0, UPT, UR4, 0x9, UPT ;  /* 0x000000090400788c */ /* 0x000fc8000bf05270 */
[----:B------:R-:W-:Y:S02]  /*2980*/  USEL UR6, URZ, 0x1, UP0 ;  /* 0x00000001ff067887 */ /* 0x000fe40008000000 */
[----:B------:R-:W-:-:S04]  /*2990*/  USEL UR4, UR4, URZ, UP0 ;  /* 0x000000ff04047287 */ /* 0x000fc80008000000 */
[----:B------:R-:W-:Y:S01]  /*29a0*/  ULEA UR5, UR4, UR13, 0x3 ;  /* 0x0000000d04057291 */ /* 0x000fe2000f8e18ff */
[----:B------:R-:W-:-:S04]  /*29b0*/  LOP3.LUT R2, R2, UR6, RZ, 0x3c, !PT ;  /* 0x0000000602027c12 */ /* 0x000fc8000f8e3cff */
[----:B-1----:R-:W-:-:S04]  /*29c0*/  SHF.L.U32 R3, R2, 0x1f, RZ ;  /* 0x0000001f02037819 */ /* 0x002fc800000006ff */
[----:B------:R-:W1:Y:S02]  /*29d0*/  SYNCS.PHASECHK.TRANS64.TRYWAIT P0, [UR5], R3 ;  /* 0x00000003ff0075a7 */ /* 0x000e640008001105 */
[----:B-1----:R-:W-:Y:S05]  /*29e0*/  @!P0 BRA `(.L_x_46) ;  /* 0x0000004000a48947 */ /* 0x002fea0003800000 */
.L_x_117:
        /* <DEDUP_REMOVED lines=9> */
.L_x_119:
        /* <DEDUP_REMOVED lines=9> */
.L_x_121:
        /* <DEDUP_REMOVED lines=9> */
.L_x_123:
        /* <DEDUP_REMOVED lines=9> */
.L_x_125:
        /* <DEDUP_REMOVED lines=9> */
.L_x_127:
[----:B------:R-:W-:-:S04]  /*2cc0*/  UIADD3 UR4, UPT, UPT, UR4, 0x1, URZ ;  /* 0x0000000104047890 */ /* 0x000fc8000fffe0ff */
[----:B------:R-:W-:-:S04]  /*2cd0*/  UISETP.NE.AND UP0, UPT, UR4, 0x9, UPT ;  /* 0x000000090400788c */ /* 0x000fc8000bf05270 */
[----:B------:R-:W-:Y:S02]  /*2ce0*/  USEL UR5, URZ, 0x1, UP0 ;  /* 0x00000001ff057887 */ /* 0x000fe40008000000 */
[----:B------:R-:W-:-:S04]  /*2cf0*/  USEL UR4, UR4, URZ, UP0 ;  /* 0x000000ff04047287 */ /* 0x000fc80008000000 */
[----:B------:R-:W-:Y:S01]  /*2d00*/  ULEA UR4, UR4, UR13, 0x3 ;  /* 0x0000000d04047291 */ /* 0x000fe2000f8e18ff */
[----:B------:R-:W-:-:S04]  /*2d10*/  LOP3.LUT R2, R2, UR5, RZ, 0x3c, !PT ;  /* 0x0000000502027c12 */ /* 0x000fc8000f8e3cff */
[----:B------:R-:W-:Y:S01]  /*2d20*/  SHF.L.U32 R2, R2, 0x1f, RZ ;  /* 0x0000001f02027819 */ /* 0x000fe200000006ff */
[----:B-1----:R-:W-:-:S07]  /*2d30*/  IMAD.U32 R0, RZ, RZ, UR4 ;  /* 0x00000004ff007e24 */ /* 0x002fce000f8e00ff */
.L_x_52:
[----:B-1----:R1:W2:Y:S02]  /*2d40*/  SYNCS.PHASECHK.TRANS64.TRYWAIT P0, [R0+URZ], R2 ;  /* 0x00000002000075a7 */ /* 0x0022a400080011ff */
[----:B--2---:R-:W-:Y:S05]  /*2d50*/  @!P0 NANOSLEEP.SYNCS 0x989680 ;  /* 0x009896800000895d */ /* 0x004fea0003900000 */
[----:B------:R-:W2:Y:S02]  /*2d60*/  @!P0 SYNCS.PHASECHK.TRANS64 P0, [R0+URZ], R2 ;  /* 0x00000002000085a7 */ /* 0x000ea400080010ff */
[----:B--2---:R-:W-:Y:S05]  /*2d70*/  @P0 EXIT ;  /* 0x000000000000094d */ /* 0x004fea0003800000 */
[----:B------:R-:W-:Y:S05]  /*2d80*/  BRA `(.L_x_52) ;  /* 0xfffffffc00ec7947 */ /* 0x000fea000383ffff */
.L_x_23:
[----:B------:R-:W-:-:S04]  /*2d90*/  UISETP.NE.AND UP0, UPT, UR52, URZ, UPT ;  /* 0x000000ff3400728c */ /* 0x000fc8000bf05270 */
[----:B------:R-:W-:-:S09]  /*2da0*/  UISETP.NE.OR UP0, UPT, UR18, 0x1, UP0 ;  /* 0x000000011200788c */ /* 0x000fd20008705670 */
[----:B------:R-:W-:Y:S05]  /*2db0*/  BRA.U UP0, `(.L_x_53) ;  /* 0x0000000500487547 */ /* 0x000fea000b800000 */
[----:B------:R-:W-:Y:S01]  /*2dc0*/  ISETP.GE.U32.AND P2, PT, R0, 0x2, PT ;  /* 0x000000020000780c */ /* 0x000fe20003f46070 */
[----:B------:R-:W-:Y:S01]  /*2dd0*/  IMAD.MOV.U32 R12, RZ, RZ, 0x1 ;  /* 0x00000001ff0c7424 */ /* 0x000fe200078e00ff */
[----:B------:R-:W-:Y:S02]  /*2de0*/  CS2R R10, SRZ ;  /* 0x00000000000a7805 */ /* 0x000fe4000001ff00 */
[----:B------:R-:W-:Y:S01]  /*2df0*/  CS2R R8, SRZ ;  /* 0x0000000000087805 */ /* 0x000fe2000001ff00 */
[----:B------:R-:W-:Y:S01]  /*2e00*/  UMOV UR6, 0x400 ;  /* 0x0000040000067882 */ /* 0x000fe20000000000 */
[----:B------:R-:W-:Y:S01]  /*2e10*/  UMOV UR5, URZ ;  /* 0x000000ff00057c82 */ /* 0x000fe20008000000 */
[----:B------:R-:W-:-:S12]  /*2e20*/  ULEA UR6, UR52, UR6, 0x18 ;  /* 0x0000000634067291 */ /* 0x000fd8000f8ec0ff */
.L_x_57:
[----:B------:R-:W-:Y:S02]  /*2e30*/  LEA R2, R8, UR6, 0x3 ;  /* 0x0000000608027c11 */ /* 0x000fe4000f8e18ff */
[----:B------:R-:W-:-:S03]  /*2e40*/  SHF.L.U32 R4, R9, 0x1f, RZ ;  /* 0x0000001f09047819 */ /* 0x000fc600000006ff */
[----:B------:R-:W-:Y:S01]  /*2e50*/  VIADD R5, R2, 0x120 ;  /* 0x0000012002057836 */ /* 0x000fe20000000000 */
[----:B------:R-:W2:Y:S02]  /*2e60*/  SYNCS.PHASECHK.TRANS64.TRYWAIT P0, [R2+URZ+0x110], R4 ;  /* 0x00011004020075a7 */ /* 0x000ea400080011ff */
[----:B--2---:R-:W-:Y:S05]  /*2e70*/  @!P0 BRA `(.L_x_54) ;  /* 0x0000004000108947 */ /* 0x004fea0003800000 */
.L_x_128:
[----:B------:R-:W-:Y:S01]  /*2e80*/  ULEA UR4, UR5, UR6, 0x3 ;  /* 0x0000000605047291 */ /* 0x000fe2000f8e18ff */
[----:B--2---:R-:W-:Y:S01]  /*2e90*/  PRMT R2, RZ, 0x654, R5 ;  /* 0x00000654ff027816 */ /* 0x004fe20000000005 */
[----:B------:R-:W-:Y:S01]  /*2ea0*/  @!P2 IMAD.MOV.U32 R4, RZ, RZ, 0x10 ;  /* 0x00000010ff04a424 */ /* 0x000fe200078e00ff */
[----:B------:R-:W-:Y:S01]  /*2eb0*/  SHF.L.U32 R5, R12, 0x1f, RZ ;  /* 0x0000001f0c057819 */ /* 0x000fe200000006ff */
[----:B------:R-:W-:Y:S01]  /*2ec0*/  UIADD3 UR7, UPT, UPT, UR4, 0xb0, URZ ;  /* 0x000000b004077890 */ /* 0x000fe2000fffe0ff */
[----:B------:R2:W-:Y:S05]  /*2ed0*/  SYNCS.ARRIVE.TRANS64.RED.A1T0 RZ, [R2+URZ], RZ ;  /* 0x000000ff02ff79a7 */ /* 0x0005ea00081004ff */
[----:B------:R-:W-:Y:S01]  /*2ee0*/  IMAD.U32 R6, RZ, RZ, UR7 ;  /* 0x00000007ff067e24 */ /* 0x000fe2000f8e00ff */
[----:B------:R-:W3:Y:S04]  /*2ef0*/  SYNCS.PHASECHK.TRANS64.TRYWAIT P0, [UR4+0xc0], R5 ;  /* 0x0000c005ff0075a7 */ /* 0x000ee80008001104 */
[----:B------:R-:W-:Y:S01]  /*2f00*/  PRMT R6, R0, 0x654, R6 ;  /* 0x0000065400067816 */ /* 0x000fe20000000006 */
[----:B--23--:R-:W-:Y:S06]  /*2f10*/  @!P0 BRA `(.L_x_55) ;  /* 0x0000003c00fc8947 */ /* 0x00cfec0003800000 */
.L_x_130:
[----:B------:R-:W-:Y:S01]  /*2f20*/  ULEA UR8, UR5, UR6, 0x4 ;  /* 0x0000000605087291 */ /* 0x000fe2000f8e20ff */
[----:B------:R-:W-:Y:S01]  /*2f30*/  SEL R3, R6, R3, !P2 ;  /* 0x0000000306037207 */ /* 0x000fe20005000000 */
[----:B------:R-:W-:Y:S01]  /*2f40*/  UIADD3 UR9, UPT, UPT, UR4, 0xb0, URZ ;  /* 0x000000b004097890 */ /* 0x000fe2000fffe0ff */
[----:B--2---:R-:W-:Y:S01]  /*2f50*/  LEA R2, R11, UR6, 0x3 ;  /* 0x000000060b027c11 */ /* 0x004fe2000f8e18ff */
[----:B------:R-:W-:Y:S01]  /*2f60*/  UIADD3 UR8, UPT, UPT, UR8, 0x140, URZ ;  /* 0x0000014008087890 */ /* 0x000fe2000fffe0ff */
[----:B------:R2:W-:Y:S01]  /*2f70*/  @!P2 SYNCS.ARRIVE.TRANS64.RED RZ, [R3+URZ], R4 ;  /* 0x0000000403ffa9a7 */ /* 0x0005e200080004ff */
[----:B------:R-:W-:Y:S01]  /*2f80*/  UIADD3 UR4, UPT, UPT, UR5, 0x1, URZ ;  /* 0x0000000105047890 */ /* 0x000fe2000fffe0ff */
[----:B------:R-:W-:-:S03]  /*2f90*/  VIADD R8, R8, 0x1 ;  /* 0x0000000108087836 */ /* 0x000fc60000000000 */
[----:B------:R-:W-:Y:S02]  /*2fa0*/  UISETP.NE.AND UP0, UPT, UR4, 0x2, UPT ;  /* 0x000000020400788c */ /* 0x000fe4000bf05270 */
[----:B------:R-:W-:Y:S01]  /*2fb0*/  ISETP.NE.AND P0, PT, R8, 0x2, PT ;  /* 0x000000020800780c */ /* 0x000fe20003f05270 */
[----:B------:R-:W-:Y:S06]  /*2fc0*/  UGETNEXTWORKID.BROADCAST [UR8], [UR9] ;  /* 0x00000000080073ca */ /* 0x000fec0008000100 */
[----:B------:R-:W-:Y:S02]  /*2fd0*/  USEL UR7, URZ, 0x1, UP0 ;  /* 0x00000001ff077887 */ /* 0x000fe40008000000 */
[----:B------:R-:W-:-:S04]  /*2fe0*/  USEL UR5, UR4, URZ, UP0 ;  /* 0x000000ff04057287 */ /* 0x000fc80008000000 */
[----:B------:R-:W-:Y:S02]  /*2ff0*/  LOP3.LUT R12, R12, UR7, RZ, 0x3c, !PT ;  /* 0x000000070c0c7c12 */ /* 0x000fe4000f8e3cff */
[----:B--2---:R-:W-:-:S04]  /*3000*/  SHF.L.U32 R4, R10, 0x1f, RZ ;  /* 0x0000001f0a047819 */ /* 0x004fc800000006ff */
[----:B------:R-:W2:Y:S02]  /*3010*/  SYNCS.PHASECHK.TRANS64.TRYWAIT P1, [R2+URZ+0xb0], R4 ;  /* 0x0000b004020075a7 */ /* 0x000ea400080211ff */
[----:B--2---:R-:W-:Y:S05]  /*3020*/  @!P1 BRA `(.L_x_56) ;  /* 0x0000003c00d09947 */ /* 0x004fea0003800000 */
.L_x_131:
[C---:B--2---:R-:W-:Y:S01]  /*3030*/  LEA R4, R11.reuse, UR6, 0x4 ;  /* 0x000000060b047c11 */ /* 0x044fe2000f8e20ff */
[----:B------:R-:W-:Y:S01]  /*3040*/  VIADD R2, R2, 0xc0 ;  /* 0x000000c002027836 */ /* 0x000fe20000000000 */
[----:B------:R-:W-:Y:S01]  /*3050*/  SEL R8, R8, RZ, P0 ;  /* 0x000000ff08087207 */ /* 0x000fe20000000000 */
[----:B------:R-:W-:-:S03]  /*3060*/  VIADD R11, R11, 0x1 ;  /* 0x000000010b0b7836 */ /* 0x000fc60000000000 */
[----:B------:R-:W2:Y:S01]  /*3070*/  LDS.128 R4, [R4+0x140] ;  /* 0x0001400004047984 */ /* 0x000ea20000000c00 */
[----:B------:R-:W-:Y:S02]  /*3080*/  PRMT R2, RZ, 0x654, R2 ;  /* 0x00000654ff027816 */ /* 0x000fe40000000002 */
[C---:B------:R-:W-:Y:S01]  /*3090*/  ISETP.NE.AND P1, PT, R11.reuse, 0x2, PT ;  /* 0x000000020b00780c */ /* 0x040fe20003f25270 */
[----:B------:R-:W-:Y:S01]  /*30a0*/  @!PT LDS RZ, [RZ] ;  /* 0x00000000fffff984 */ /* 0x000fe20000000800 */
[----:B------:R-:W-:Y:S01]  /*30b0*/  @!PT LDS RZ, [RZ] ;  /* 0x00000000fffff984 */ /* 0x000fe20000000800 */
[----:B------:R-:W-:Y:S01]  /*30c0*/  @!PT LDS RZ, [RZ] ;  /* 0x00000000fffff984 */ /* 0x000fe20000000800 */
[----:B------:R-:W-:Y:S01]  /*30d0*/  @!PT LDS RZ, [RZ] ;  /* 0x00000000fffff984 */ /* 0x000fe20000000800 */
[----:B------:R3:W-:Y:S06]  /*30e0*/  MEMBAR.ALL.CTA ;  /* 0x0000000000007992 */ /* 0x0007ec0000008000 */
[----:B---3--:R-:W3:Y:S01]  /*30f0*/  FENCE.VIEW.ASYNC.S ;  /* 0x00000000000073c6 */ /* 0x008ee20000000000 */
[----:B------:R-:W-:Y:S01]  /*3100*/  SEL R11, R11, RZ, P1 ;  /* 0x000000ff0b0b7207 */ /* 0x000fe20000800000 */
[----:B---3--:R3:W-:Y:S01]  /*3110*/  SYNCS.ARRIVE.TRANS64.RED.A1T0 RZ, [R2+URZ], RZ ;  /* 0x000000ff02ff79a7 */ /* 0x0087e200081004ff */
[----:B--2---:R-:W-:-:S02]  /*3120*/  LOP3.LUT P3, RZ, R6, 0x1, RZ, 0xc0, !PT ;  /* 0x0000000106ff7812 */ /* 0x004fc4000786c0ff */
[----:B------:R-:W-:-:S04]  /*3130*/  SEL R4, RZ, 0x1, P1 ;  /* 0x00000001ff047807 */ /* 0x000fc80000800000 */
[----:B------:R-:W-:Y:S02]  /*3140*/  LOP3.LUT R10, R10, R4, RZ, 0x3c, !PT ;  /* 0x000000040a0a7212 */ /* 0x000fe400078e3cff */
[----:B---3--:R-:W-:-:S04]  /*3150*/  SEL R2, RZ, 0x1, P0 ;  /* 0x00000001ff027807 */ /* 0x008fc80000000000 */
[----:B------:R-:W-:Y:S01]  /*3160*/  LOP3.LUT R9, R9, R2, RZ, 0x3c, !PT ;  /* 0x0000000209097212 */ /* 0x000fe200078e3cff */
[----:B------:R-:W-:Y:S06]  /*3170*/  @P3 BRA `(.L_x_57) ;  /* 0xfffffffc002c3947 */ /* 0x000fec000383ffff */
[----:B------:R-:W-:Y:S01]  /*3180*/  ULEA UR4, UR5, UR6, 0x3 ;  /* 0x0000000605047291 */ /* 0x000fe2000f8e18ff */
[----:B------:R-:W-:-:S08]  /*3190*/  SHF.L.U32 R2, R12, 0x1f, RZ ;  /* 0x0000001f0c027819 */ /* 0x000fd000000006ff */
[----:B------:R-:W2:Y:S02]  /*31a0*/  SYNCS.PHASECHK.TRANS64 P0, [UR4+0xc0], R2 ;  /* 0x0000c002ff0075a7 */ /* 0x000ea40008001004 */
[----:B--2---:R-:W-:Y:S05]  /*31b0*/  @P0 BRA `(.L_x_58) ;  /* 0x0000000000080947 */ /* 0x004fea0003800000 */
[----:B------:R-:W2:Y:S02]  /*31c0*/  SYNCS.PHASECHK.TRANS64.TRYWAIT P0, [UR4+0xc0], R2 ;  /* 0x0000c002ff0075a7 */ /* 0x000ea40008001104 */
[----:B--2---:R-:W-:Y:S05]  /*31d0*/  @!P0 BRA `(.L_x_59) ;  /* 0x0000003c00788947 */ /* 0x004fea0003800000 */
.L_x_58:
[----:B------:R-:W-:-:S04]  /*31e0*/  UIADD3 UR7, UPT, UPT, UR5, 0x1, URZ ;  /* 0x0000000105077890 */ /* 0x000fc8000fffe0ff */
[----:B------:R-:W-:-:S04]  /*31f0*/  UISETP.NE.AND UP0, UPT, UR7, 0x2, UPT ;  /* 0x000000020700788c */ /* 0x000fc8000bf05270 */
[----:B------:R-:W-:Y:S02]  /*3200*/  USEL UR8, URZ, 0x1, UP0 ;  /* 0x00000001ff087887 */ /* 0x000fe40008000000 */
[----:B------:R-:W-:-:S04]  /*3210*/  USEL UR7, UR7, URZ, UP0 ;  /* 0x000000ff07077287 */ /* 0x000fc80008000000 */
[----:B------:R-:W-:Y:S01]  /*3220*/  ULEA UR7, UR7, UR6, 0x3 ;  /* 0x0000000607077291 */ /* 0x000fe2000f8e18ff */
[----:B--2---:R-:W-:-:S04]  /*3230*/  LOP3.LUT R2, R12, UR8, RZ, 0x3c, !PT ;  /* 0x000000080c027c12 */ /* 0x004fc8000f8e3cff */
[----:B------:R-:W-:-:S04]  /*3240*/  SHF.L.U32 R0, R2, 0x1f, RZ ;  /* 0x0000001f02007819 */ /* 0x000fc800000006ff */
[----:B------:R-:W2:Y:S02]  /*3250*/  SYNCS.PHASECHK.TRANS64 P0, [UR7+0xc0], R0 ;  /* 0x0000c000ff0075a7 */ /* 0x000ea40008001007 */
[----:B-12---:R-:W-:Y:S05]  /*3260*/  @P0 EXIT ;  /* 0x000000000000094d */ /* 0x006fea0003800000 */
[----:B------:R-:W-:Y:S02]  /*3270*/  SHF.L.U32 R2, R2, 0x1f, RZ ;  /* 0x0000001f02027819 */ /* 0x000fe400000006ff */
[----:B------:R-:W-:-:S07]  /*3280*/  MOV R0, UR7 ;  /* 0x0000000700007c02 */ /* 0x000fce0008000f00 */
.L_x_60:
[----:B-1----:R1:W2:Y:S02]  /*3290*/  SYNCS.PHASECHK.TRANS64.TRYWAIT P0, [R0+URZ+0xc0], R2 ;  /* 0x0000c002000075a7 */ /* 0x0022a400080011ff */
[----:B--2---:R-:W-:Y:S05]  /*32a0*/  @!P0 NANOSLEEP.SYNCS 0x989680 ;  /* 0x009896800000895d */ /* 0x004fea0003900000 */
[----:B------:R-:W2:Y:S02]  /*32b0*/  @!P0 SYNCS.PHASECHK.TRANS64 P0, [R0+URZ+0xc0], R2 ;  /* 0x0000c002000085a7 */ /* 0x000ea400080010ff */
[----:B--2---:R-:W-:Y:S05]  /*32c0*/  @P0 EXIT ;  /* 0x000000000000094d */ /* 0x004fea0003800000 */
[----:B------:R-:W-:Y:S05]  /*32d0*/  BRA `(.L_x_60) ;  /* 0xfffffffc00ec7947 */ /* 0x000fea000383ffff */
.L_x_53:
[----:B------:R-:W-:Y:S05]  /*32e0*/  BRA.U UP5, `(.L_x_61) ;  /* 0x0000001105447547 */ /* 0x000fea000b800000 */
[----:B------:R-:W-:Y:S01]  /*32f0*/  UMOV UR4, 0x40 ;  /* 0x0000004000047882 */ /* 0x000fe20000000000 */
[----:B------:R-:W-:Y:S01]  /*3300*/  NOP ;  /* 0x0000000000007918 */ /* 0x000fe20000000000 */
[----:B------:R-:W-:Y:S01]  /*3310*/  ULEA UR5, UR52, UR4, 0x18 ;  /* 0x0000000434057291 */ /* 0x000fe2000f8ec0ff */
[----:B------:R-:W-:Y:S02]  /*3320*/  UMOV UR6, 0x400 ;  /* 0x0000040000067882 */ /* 0x000fe40000000000 */
[----:B------:R-:W-:-:S06]  /*3330*/  ULEA UR6, UR52, UR6, 0x18 ;  /* 0x0000000634067291 */ /* 0x000fcc000f8ec0ff */
[----:B------:R-:W2:Y:S02]  /*3340*/  LDS.U8 R0, [UR5+0x1c] ;  /* 0x00001c05ff007984 */ /* 0x000ea40008000000 */
[----:B--2---:R-:W-:-:S13]  /*3350*/  ISETP.NE.AND P0, PT, R0, RZ, PT ;  /* 0x000000ff0000720c */ /* 0x004fda0003f05270 */
[----:B------:R-:W-:Y:S05]  /*3360*/  @P0 BRA `(.L_x_62) ;  /* 0x0000000000580947 */ /* 0x000fea0003800000 */
[----:B------:R-:W-:-:S13]  /*3370*/  ELECT P0, URZ, PT ;  /* 0x0000000000ff782f */ /* 0x000fda0003800000 */
[----:B------:R-:W-:Y:S05]  /*3380*/  @!P0 BRA `(.L_x_63) ;  /* 0x0000000000608947 */ /* 0x000fea0003800000 */
[----:B------:R-:W-:Y:S01]  /*3390*/  UMOV UR4, 0x10 ;  /* 0x0000001000047882 */ /* 0x000fe20000000000 */
[----:B------:R-:W-:Y:S01]  /*33a0*/  HFMA2 R0, -RZ, RZ, 0, 5.9604644775390625e-08 ;  /* 0x00000001ff007431 */ /* 0x000fe200000001ff */
[----:B------:R-:W-:-:S03]  /*33b0*/  MOV R3, 0xffff ;  /* 0x0000ffff00037802 */ /* 0x000fc60000000f00 */
[----:B------:R-:W-:Y:S04]  /*33c0*/  DEPBAR.LE SB2, 0x36 ;  /* 0x0000ad800000791a */ /* 0x000fe80000000000 */
[----:B------:R-:W2:Y:S02]  /*33d0*/  UTCATOMSWS.FIND_AND_SET.ALIGN UP0, UR4, UR4 ;  /* 0x00000004000475e3 */ /* 0x000ea40008000800 */
[----:B--2---:R-:W-:Y:S01]  /*33e0*/  MOV R4, UR4 ;  /* 0x0000000400047c02 */ /* 0x004fe20008000f00 */
[----:B------:R-:W-:Y:S06]  /*33f0*/  BRA.U UP0, `(.L_x_64) ;  /* 0x0000000100187547 */ /* 0x000fec000b800000 */
.L_x_65:
[----:B------:R-:W-:Y:S05]  /*3400*/  NANOSLEEP 0x64 ;  /* 0x000000640000795d */ /* 0x000fea0003800000 */
[----:B------:R-:W-:-:S05]  /*3410*/  UMOV UR4, 0x10 ;  /* 0x0000001000047882 */ /* 0x000fca0000000000 */
[----:B------:R-:W-:Y:S04]  /*3420*/  DEPBAR.LE SB2, 0x36 ;  /* 0x0000ad800000791a */ /* 0x000fe80000000000 */
[----:B------:R-:W2:Y:S02]  /*3430*/  UTCATOMSWS.FIND_AND_SET.ALIGN UP0, UR4, UR4 ;  /* 0x00000004000475e3 */ /* 0x000ea40008000800 */
[----:B--2---:R-:W-:Y:S01]  /*3440*/  MOV R4, UR4 ;  /* 0x0000000400047c02 */ /* 0x004fe20008000f00 */
[----:B------:R-:W-:Y:S05]  /*3450*/  BRA.U !UP0, `(.L_x_65) ;  /* 0xfffffffd08e87547 */ /* 0x000fea000b83ffff */
.L_x_64:
[-C--:B------:R-:W-:Y:S02]  /*3460*/  SHF.L.U32 R3, R3, R4.reuse, RZ ;  /* 0x0000000403037219 */ /* 0x080fe400000006ff */
[----:B------:R-:W-:Y:S01]  /*3470*/  SHF.L.U32 R0, R0, R4, RZ ;  /* 0x0000000400007219 */ /* 0x000fe200000006ff */
[----:B------:R-:W-:Y:S02]  /*3480*/  IMAD.SHL.U32 R4, R4, 0x20, RZ ;  /* 0x0000002004047824 */ /* 0x000fe400078e00ff */
[----:B------:R2:W-:Y:S04]  /*3490*/  ATOMS.OR RZ, [UR5+0x14], R3 ;  /* 0x00001403ffff798c */ /* 0x0005e8000b000005 */
[----:B------:R2:W-:Y:S04]  /*34a0*/  ATOMS.OR RZ, [UR5+0x18], R0 ;  /* 0x00001800ffff798c */ /* 0x0005e8000b000005 */
[----:B------:R2:W-:Y:S01]  /*34b0*/  STS [UR6+0x160], R4 ;  /* 0x00016004ff007988 */ /* 0x0005e20008000806 */
[----:B------:R-:W-:Y:S05]  /*34c0*/  BRA `(.L_x_63) ;  /* 0x0000000000107947 */ /* 0x000fea0003800000 */
.L_x_62:
[----:B------:R-:W-:Y:S02]  /*34d0*/  MOV R0, 0xffffffff ;  /* 0xffffffff00007802 */ /* 0x000fe40000000f00 */
[----:B------:R-:W-:-:S03]  /*34e0*/  MOV R4, 0x3510 ;  /* 0x0000351000047802 */ /* 0x000fc60000000f00 */
[----:B------:R2:W-:Y:S04]  /*34f0*/  STS [UR6+0x160], R0 ;  /* 0x00016000ff007988 */ /* 0x0005e80008000806 */
[----:B-12--5:R-:W-:Y:S05]  /*3500*/  CALL.REL.NOINC `($__internal_1_$__cuda_sm10x_tcgen05_guardrail_trap_phase_invalid_during_alloc) ;  /* 0x0000003c00f87944 */ /* 0x026fea0003c00000 */
.L_x_63:
[----:B------:R-:W-:Y:S05]  /*3510*/  WARPSYNC.ALL ;  /* 0x0000000000007948 */ /* 0x000fea0003800000 */
[----:B------:R-:W3:Y:S01]  /*3520*/  S2UR UR4, SR_CgaCtaId ;  /* 0x00000000000479c3 */ /* 0x000ee20000008800 */
[----:B------:R-:W-:Y:S01]  /*3530*/  UMOV UR41, 0x400 ;  /* 0x0000040000297882 */ /* 0x000fe20000000000 */
[----:B------:R-:W-:-:S06]  /*3540*/  NOP ;  /* 0x0000000000007918 */ /* 0x000fcc0000000000 */
[----:B------:R-:W-:Y:S06]  /*3550*/  BAR.ARV 0x6, 0xa0 ;  /* 0x0182800000007b1d */ /* 0x000fec0000002000 */
[----:B------:R-:W4:Y:S01]  /*3560*/  LDCU UR6, c[0x0][0x38c] ;  /* 0x00007180ff0677ac */ /* 0x000f220008000800 */
[----:B------:R-:W-:Y:S01]  /*3570*/  LOP3.LUT R2, R2, 0xffff, RZ, 0xc0, !PT ;  /* 0x0000ffff02027812 */ /* 0x000fe200078ec0ff */
[----:B------:R-:W-:Y:S01]  /*3580*/  IMAD.MOV.U32 R11, RZ, RZ, 0x1 ;  /* 0x00000001ff0b7424 */ /* 0x000fe200078e00ff */
[----:B------:R-:W-:Y:S01]  /*3590*/  CS2R R8, SRZ ;  /* 0x0000000000087805 */ /* 0x000fe2000001ff00 */
[----:B------:R-:W1:Y:S01]  /*35a0*/  LDCU UR7, c[0x0][0x38c] ;  /* 0x00007180ff0777ac */ /* 0x000e620008000800 */
[----:B------:R-:W-:Y:S01]  /*35b0*/  R2UR UR42, R2 ;  /* 0x00000000022a72ca */ /* 0x000fe200000e0000 */
[----:B------:R-:W-:Y:S01]  /*35c0*/  IMAD.MOV.U32 R10, RZ, RZ, RZ ;  /* 0x000000ffff0a7224 */ /* 0x000fe200078e00ff */
[----:B------:R-:W-:Y:S01]  /*35d0*/  UMOV UR45, URZ ;  /* 0x000000ff002d7c82 */ /* 0x000fe20008000000 */
[----:B------:R-:W-:Y:S01]  /*35e0*/  UMOV UR39, URZ ;  /* 0x000000ff00277c82 */ /* 0x000fe20008000000 */
[----:B---3--:R-:W-:Y:S01]  /*35f0*/  ULEA UR41, UR4, UR41, 0x18 ;  /* 0x0000002904297291 */ /* 0x008fe2000f8ec0ff */
[----:B------:R-:W-:Y:S01]  /*3600*/  UMOV UR62, 0x0 ;  /* 0x00000000003e7882 */ /* 0x000fe20000000000 */
[----:B------:R-:W-:-:S02]  /*3610*/  UMOV UR63, 0x4080010 ;  /* 0x04080010003f7882 */ /* 0x000fc40000000000 */
[----:B------:R-:W-:Y:S02]  /*3620*/  UIADD3 UR5, UPT, UPT, UR41, 0x1300, URZ ;  /* 0x0000130029057890 */ /* 0x000fe4000fffe0ff */
[----:B------:R-:W-:Y:S02]  /*3630*/  UIADD3 UR4, UPT, UPT, UR41, 0x25300, URZ ;  /* 0x0002530029047890 */ /* 0x000fe4000fffe0ff */
[----:B----4-:R-:W-:Y:S01]  /*3640*/  UIADD3 UR6, UPT, UPT, UR6, 0xff, URZ ;  /* 0x000000ff06067890 */ /* 0x010fe2000fffe0ff */
[----:B--2---:R-:W2:Y:S01]  /*3650*/  LDS R0, [UR41+0x160] ;  /* 0x00016029ff007984 */ /* 0x004ea20008000800 */
[----:B------:R-:W-:Y:S02]  /*3660*/  USHF.R.U32.HI UR5, URZ, 0x4, UR5 ;  /* 0x00000004ff057899 */ /* 0x000fe40008011605 */
[----:B------:R-:W-:Y:S02]  /*3670*/  USHF.R.S32.HI UR47, URZ, 0x1f, UR6 ;  /* 0x0000001fff2f7899 */ /* 0x000fe40008011406 */
[----:B------:R-:W-:-:S02]  /*3680*/  USHF.R.U32.HI UR4, URZ, 0x4, UR4 ;  /* 0x00000004ff047899 */ /* 0x000fc40008011604 */
[----:B------:R-:W-:Y:S02]  /*3690*/  ULEA.HI UR47, UR47, UR6, URZ, 0x8 ;  /* 0x000000062f2f7291 */ /* 0x000fe4000f8f40ff */
[----:B------:R-:W-:Y:S02]  /*36a0*/  ULOP3.LUT UR5, UR5, 0x3fff, URZ, 0xc0, !UPT ;  /* 0x00003fff05057892 */ /* 0x000fe4000f8ec0ff */
[----:B------:R-:W-:Y:S02]  /*36b0*/  USHF.R.S32.HI UR47, URZ, 0x8, UR47 ;  /* 0x00000008ff2f7899 */ /* 0x000fe4000801142f */
[----:B------:R-:W-:Y:S02]  /*36c0*/  ULOP3.LUT UR4, UR4, 0x3fff, URZ, 0xc0, !UPT ;  /* 0x00003fff04047892 */ /* 0x000fe4000f8ec0ff */
[----:B------:R-:W-:Y:S01]  /*36d0*/  UISETP.LT.AND UP0, UPT, UR47, 0x1, UPT ;  /* 0x000000012f00788c */ /* 0x000fe2000bf01270 */
[----:B------:R-:W-:Y:S01]  /*36e0*/  UMOV UR60, 0x0 ;  /* 0x00000000003c7882 */ /* 0x000fe20000000000 */
[----:B------:R-:W-:-:S02]  /*36f0*/  UMOV UR61, 0x4080010 ;  /* 0x04080010003d7882 */ /* 0x000fc40000000000 */
[----:B------:R-:W-:Y:S01]  /*3700*/  USEL UR64, UR47, 0x1, !UP0 ;  /* 0x000000012f407887 */ /* 0x000fe2000c000000 */
[----:B------:R-:W-:Y:S01]  /*3710*/  UMOV UR58, 0x0 ;  /* 0x00000000003a7882 */ /* 0x000fe20000000000 */
[----:B------:R-:W-:Y:S01]  /*3720*/  UMOV UR59, 0x4080010 ;  /* 0x04080010003b7882 */ /* 0x000fe20000000000 */
[----:B------:R-:W-:Y:S01]  /*3730*/  UMOV UR56, 0x0 ;  /* 0x0000000000387882 */ /* 0x000fe20000000000 */
[----:B------:R-:W-:Y:S01]  /*3740*/  UMOV UR57, 0x4080010 ;  /* 0x0408001000397882 */ /* 0x000fe20000000000 */
[----:B------:R-:W-:Y:S01]  /*3750*/  UMOV UR54, 0x0 ;  /* 0x0000000000367882 */ /* 0x000fe20000000000 */
[----:B------:R-:W-:Y:S01]  /*3760*/  UMOV UR55, 0x4080010 ;  /* 0x0408001000377882 */ /* 0x000fe20000000000 */
[----:B------:R-:W-:Y:S01]  /*3770*/  UMOV UR52, 0x0 ;  /* 0x0000000000347882 */ /* 0x000fe20000000000 */
[----:B------:R-:W-:Y:S01]  /*3780*/  UMOV UR53, 0x4080010 ;  /* 0x0408001000357882 */ /* 0x000fe20000000000 */
[----:B------:R-:W-:Y:S02]  /*3790*/  ULOP3.LUT UR43, UR5, 0x10000, URZ, 0xfc, !UPT ;  /* 0x00010000052b7892 */ /* 0x000fe4000f8efcff */
[----:B------:R-:W-:-:S02]  /*37a0*/  ULOP3.LUT UR44, UR4, 0x10000, URZ, 0xfc, !UPT ;  /* 0x00010000042c7892 */ /* 0x000fc4000f8efcff */
[----:B------:R-:W-:Y:S02]  /*37b0*/  UIADD3 UR64, UPT, UPT, -UR64, URZ, URZ ;  /* 0x000000ff40407290 */ /* 0x000fe4000fffe1ff */
[----:B-1----:R-:W-:Y:S01]  /*37c0*/  UISETP.GE.AND UP4, UPT, UR7, 0x1, UPT ;  /* 0x000000010700788c */ /* 0x002fe2000bf86270 */
[----:B------:R-:W-:Y:S01]  /*37d0*/  UMOV UR50, 0x0 ;  /* 0x0000000000327882 */ /* 0x000fe20000000000 */
[----:B------:R-:W-:Y:S01]  /*37e0*/  UMOV UR51, 0x4080010 ;  /* 0x0408001000337882 */ /* 0x000fe20000000000 */
[----:B------:R-:W-:Y:S01]  /*37f0*/  UMOV UR48, 0x0 ;  /* 0x0000000000307882 */ /* 0x000fe20000000000 */
[----:B--2---:R-:W-:Y:S01]  /*3800*/  R2UR UR65, R0 ;  /* 0x00000000004172ca */ /* 0x004fe200000e0000 */
[----:B------:R-:W-:-:S14]  /*3810*/  UMOV UR49, 0x4080010 ;  /* 0x0408001000317882 */ /* 0x000fdc0000000000 */
.L_x_72:
[----:B------:R-:W-:Y:S02]  /*3820*/  LEA R0, R10, UR41, 0x3 ;  /* 0x000000290a007c11 */ /* 0x000fe4000f8e18ff */
[----:B------:R-:W-:Y:S02]  /*3830*/  SHF.L.U32 R2, R9, 0x1f, RZ ;  /* 0x0000001f09027819 */ /* 0x000fe400000006ff */
[----:B------:R-:W-:Y:S01]  /*3840*/  PLOP3.LUT P0, PT, PT, PT, UP4, 0x80, 0x8 ;  /* 0x000000000008781c */ /* 0x000fe20003f0f048 */
[----:B------:R-:W-:Y:S01]  /*3850*/  VIADD R3, R0, 0xc0 ;  /* 0x000000c000037836 */ /* 0x000fe20000000000 */
[----:B-1----:R-:W1:Y:S02]  /*3860*/  SYNCS.PHASECHK.TRANS64.TRYWAIT P1, [R0+URZ+0xb0], R2 ;  /* 0x0000b002000075a7 */ /* 0x002e6400080211ff */
[----:B-1-3--:R-:W-:Y:S09]  /*3870*/  @!P1 BRA `(.L_x_66) ;  /* 0x0000003400e89947 */ /* 0x00aff20003800000 */
.L_x_133:
[----:B------:R-:W-:Y:S01]  /*3880*/  LEA R4, R10, UR41, 0x4 ;  /* 0x000000290a047c11 */ /* 0x000fe2000f8e20ff */
[----:B------:R-:W-:Y:S01]  /*3890*/  @UP4 ULEA UR4, UR39, UR41, 0x3 ;  /* 0x0000002927044291 */ /* 0x000fe2000f8e18ff */
[----:B------:R-:W-:Y:S01]  /*38a0*/  PLOP3.LUT P2, PT, PT, PT, PT, 0x80, 0x8 ;  /* 0x000000000008781c */ /* 0x000fe20003f4f070 */
[----:B------:R-:W-:Y:S01]  /*38b0*/  ULEA UR46, UR45, UR41, 0x3 ;  /* 0x000000292d2e7291 */ /* 0x000fe2000f8e18ff */
[----:B------:R-:W-:Y:S02]  /*38c0*/  PRMT R3, RZ, 0x654, R3 ;  /* 0x00000654ff037816 */ /* 0x000fe40000000003 */
[----:B------:R-:W2:Y:S01]  /*38d0*/  LDS.128 R4, [R4+0x140] ;  /* 0x0001400004047984 */ /* 0x000ea20000000c00 */
[----:B-1----:R-:W-:Y:S02]  /*38e0*/  @P0 SHF.L.U32 R2, R8, 0x1f, RZ ;  /* 0x0000001f08020819 */ /* 0x002fe400000006ff */
[----:B------:R-:W-:Y:S01]  /*38f0*/  SHF.L.U32 R0, R11, 0x1f, RZ ;  /* 0x0000001f0b007819 */ /* 0x000fe200000006ff */
[----:B------:R-:W-:Y:S01]  /*3900*/  @!PT LDS RZ, [RZ] ;  /* 0x00000000fffff984 */ /* 0x000fe20000000800 */
[----:B------:R-:W-:Y:S01]  /*3910*/  @!PT LDS RZ, [RZ] ;  /* 0x00000000fffff984 */ /* 0x000fe20000000800 */
[----:B------:R-:W-:Y:S01]  /*3920*/  @!PT LDS RZ, [RZ] ;  /* 0x00000000fffff984 */ /* 0x000fe20000000800 */
[----:B------:R-:W-:Y:S01]  /*3930*/  @!PT LDS RZ, [RZ] ;  /* 0x00000000fffff984 */ /* 0x000fe20000000800 */
[----:B------:R1:W-:Y:S06]  /*3940*/  MEMBAR.ALL.CTA ;  /* 0x0000000000007992 */ /* 0x0003ec0000008000 */
[----:B-1----:R-:W1:Y:S02]  /*3950*/  FENCE.VIEW.ASYNC.S ;  /* 0x00000000000073c6 */ /* 0x002e640000000000 */
[----:B-1----:R1:W-:Y:S01]  /*3960*/  SYNCS.ARRIVE.TRANS64.RED.A1T0 RZ, [R3+URZ], RZ ;  /* 0x000000ff03ff79a7 */ /* 0x0023e200081004ff */
[----:B------:R1:W3:Y:S01]  /*3970*/  @P0 SYNCS.PHASECHK.TRANS64.TRYWAIT P2, [UR4], R2 ;  /* 0x00000002ff0005a7 */ /* 0x0002e20008041104 */
[----:B------:R-:W-:Y:S01]  /*3980*/  ULEA.HI UR4, UR45, UR45, URZ, 0x1 ;  /* 0x0000002d2d047291 */ /* 0x000fe2000f8f08ff */
[----:B--2---:R-:W-:-:S03]  /*3990*/  LOP3.LUT P1, RZ, R6, 0x1, RZ, 0xc0, !PT ;  /* 0x0000000106ff7812 */ /* 0x004fc6000782c0ff */
[----:B------:R-:W-:Y:S02]  /*39a0*/  USHF.L.U32 UR5, UR4, 0x4, URZ ;  /* 0x0000000404057899 */ /* 0x000fe400080006ff */
[----:B------:R-:W-:Y:S02]  /*39b0*/  ULOP3.LUT UR36, UR4, 0xffe, URZ, 0xc0, !UPT ;  /* 0x00000ffe04247892 */ /* 0x000fe4000f8ec0ff */
[----:B------:R-:W-:Y:S02]  /*39c0*/  ULOP3.LUT UR4, UR5, 0xffffffe0, URZ, 0xc0, !UPT ;  /* 0xffffffe005047892 */ /* 0x000fe4000f8ec0ff */
[----:B------:R-:W-:Y:S02]  /*39d0*/  UIADD3 UR36, UPT, UPT, -UR36, UR45, URZ ;  /* 0x0000002d24247290 */ /* 0x000fe4000fffe1ff */
[----:B------:R-:W-:Y:S01]  /*39e0*/  UIADD3 UR4, UPT, UPT, UR65, UR4, URZ ;  /* 0x0000000441047290 */ /* 0x000fe2000fffe0ff */
[----:B------:R-:W2:Y:S03]  /*39f0*/  SYNCS.PHASECHK.TRANS64.TRYWAIT P0, [UR46+0xf0], R0 ;  /* 0x0000f000ff0075a7 */ /* 0x000ea6000800112e */
[----:B------:R-:W-:Y:S01]  /*3a00*/  ULEA UR36, UR36, UR4, 0x14 ;  /* 0x0000000424247291 */ /* 0x000fe2000f8ea0ff */
[----:B-123--:R-:W-:Y:S11]  /*3a10*/  @!P0 BRA `(.L_x_67) ;  /* 0x0000003400948947 */ /* 0x00eff60003800000 */
.L_x_135:
[----:B------:R-:W-:Y:S01]  /*3a20*/  IADD3 R10, PT, PT, R10, 0x1, RZ ;  /* 0x000000010a0a7810 */ /* 0x000fe20007ffe0ff */
[----:B------:R-:W-:Y:S06]  /*3a30*/  BRA.U !UP4, `(.L_x_68) ;  /* 0x000000050c107547 */ /* 0x000fec000b800000 */
[----:B------:R-:W-:Y:S01]  /*3a40*/  UPLOP3.LUT UP2, UPT, UPT, UPT, UPT, 0x40, 0x4 ;  /* 0x000000000004789c */ /* 0x000fe20003f4e870 */
[----:B------:R-:W-:Y:S01]  /*3a50*/  UMOV UR38, UR64 ;  /* 0x0000004000267c82 */ /* 0x000fe20008000000 */
[----:B------:R-:W-:Y:S01]  /*3a60*/  UMOV UR37, UR47 ;  /* 0x0000002f00257c82 */ /* 0x000fe20008000000 */
[----:B------:R-:W-:-:S08]  /*3a70*/  UMOV UR5, UR39 ;  /* 0x0000002700057c82 */ /* 0x000fd00008000000 */
.L_x_71:
[----:B------:R-:W-:Y:S02]  /*3a80*/  UIADD3 UR38, UPT, UPT, UR38, 0x1, URZ ;  /* 0x0000000126267890 */ /* 0x000fe4000fffe0ff */
[----:B------:R-:W-:Y:S02]  /*3a90*/  ULEA UR7, UR5, UR41, 0x3 ;  /* 0x0000002905077291 */ /* 0x000fe4000f8e18ff */
[----:B------:R-:W-:Y:S01]  /*3aa0*/  UISETP.NE.AND UP3, UPT, UR38, URZ, UPT ;  /* 0x000000ff2600728c */ /* 0x000fe2000bf65270 */
[----:B--23--:R-:W-:Y:S10]  /*3ab0*/  @P2 BRA `(.L_x_69) ;  /* 0x00000000000c2947 */ /* 0x00cff40003800000 */
[----:B-1----:R-:W-:Y:S04]  /*3ac0*/  SHF.L.U32 R2, R8, 0x1f, RZ ;  /* 0x0000001f08027819 */ /* 0x002fe800000006ff */
[----:B------:R-:W1:Y:S02]  /*3ad0*/  SYNCS.PHASECHK.TRANS64.TRYWAIT P0, [UR7], R2 ;  /* 0x00000002ff0075a7 */ /* 0x000e640008001107 */
[----:B-1----:R-:W-:Y:S05]  /*3ae0*/  @!P0 BRA `(.L_x_70) ;  /* 0x0000003400788947 */ /* 0x002fea0003800000 */
.L_x_69:
[----:B------:R-:W-:Y:S01]  /*3af0*/  UISETP.NE.AND UP0, UPT, UR37, 0x1, UPT ;  /* 0x000000012500788c */ /* 0x000fe2000bf05270 */
[----:B------:R-:W-:Y:S01]  /*3b00*/  PLOP3.LUT P2, PT, PT, PT, PT, 0x80, 0x8 ;  /* 0x000000000008781c */ /* 0x000fe20003f4f070 */
[----:B------:R-:W-:Y:S02]  /*3b10*/  UIADD3 UR4, UPT, UPT, UR5, 0x1, URZ ;  /* 0x0000000105047890 */ /* 0x000fe4000fffe0ff */
[----:B------:R-:W-:Y:S02]  /*3b20*/  UIADD3 UR40, UPT, UPT, UR7, 0x48, URZ ;  /* 0x0000004807287890 */ /* 0x000fe4000fffe0ff */
[----:B------:R-:W-:Y:S01]  /*3b30*/  UISETP.NE.AND UP1, UPT, UR4, 0x9, UPT ;  /* 0x000000090400788c */ /* 0x000fe2000bf25270 */
[----:B------:R-:W-:Y:S01]  /*3b40*/  PLOP3.LUT P0, PT, PT, PT, UP0, 0x80, 0x8 ;  /* 0x000000000008781c */ /* 0x000fe20003f0f008 */
[----:B------:R-:W-:Y:S02]  /*3b50*/  UIADD3 UR37, UPT, UPT, UR37, -0x1, URZ ;  /* 0xffffffff25257890 */ /* 0x000fe4000fffe0ff */
[----:B------:R-:W-:Y:S02]  /*3b60*/  USEL UR6, URZ, 0x1, UP1 ;  /* 0x00000001ff067887 */ /* 0x000fe40008800000 */
[----:B------:R-:W-:Y:S01]  /*3b70*/  USEL UR39, UR4, URZ, UP1 ;  /* 0x000000ff04277287 */ /* 0x000fe20008800000 */
[----:B------:R-:W-:Y:S01]  /*3b80*/  UMOV UR7, 0x40004040 ;  /* 0x4000404000077882 */ /* 0x000fe20000000000 */
[----:B------:R-:W-:Y:S02]  /*3b90*/  UMOV UR35, 0x40004040 ;  /* 0x4000404000237882 */ /* 0x000fe40000000000 */
[----:B------:R-:W-:Y:S01]  /*3ba0*/  @UP0 ULEA UR4, UR39, UR41, 0x3 ;  /* 0x0000002927040291 */ /* 0x000fe2000f8e18ff */
[----:B------:R-:W-:Y:S01]  /*3bb0*/  LOP3.LUT R8, R8, UR6, RZ, 0x3c, !PT ;  /* 0x0000000608087c12 */ /* 0x000fe2000f8e3cff */
[----:B------:R-:W-:Y:S01]  /*3bc0*/  ULEA UR6, UR5, UR44, 0x9 ;  /* 0x0000002c05067291 */ /* 0x000fe2000f8e48ff */
[----:B------:R-:W-:Y:S02]  /*3bd0*/  UMOV UR33, 0x40004040 ;  /* 0x4000404000217882 */ /* 0x000fe40000000000 */
[----:B-1----:R-:W-:Y:S01]  /*3be0*/  @P0 SHF.L.U32 R0, R8, 0x1f, RZ ;  /* 0x0000001f08000819 */ /* 0x002fe200000006ff */
[----:B------:R-:W-:Y:S02]  /*3bf0*/  UIADD3 UR34, UPT, UPT, UR6, 0x2, URZ ;  /* 0x0000000206227890 */ /* 0x000fe4000fffe0ff */
[----:B------:R-:W-:Y:S01]  /*3c00*/  UIADD3 UR30, UPT, UPT, UR6, 0x4, URZ ;  /* 0x00000004061e7890 */ /* 0x000fe2000fffe0ff */
[----:B------:R2:W3:Y:S01]  /*3c10*/  @P0 SYNCS.PHASECHK.TRANS64.TRYWAIT P2, [UR4], R0 ;  /* 0x00000000ff0005a7 */ /* 0x0004e20008041104 */
[----:B------:R-:W-:Y:S02]  /*3c20*/  ULEA UR4, UR5, UR43, 0xa ;  /* 0x0000002b05047291 */ /* 0x000fe4000f8e50ff */
[----:B------:R-:W-:Y:S02]  /*3c30*/  UIADD3 UR26, UPT, UPT, UR6, 0x6, URZ ;  /* 0x00000006061a7890 */ /* 0x000fe4000fffe0ff */
        /* <DEDUP_REMOVED lines=10> */
[----:B------:R-:W-:Y:S01]  /*3ce0*/  UIADD3 UR8, UPT, UPT, UR4, 0x206, URZ ;  /* 0x0000020604087890 */ /* 0x000fe2000fffe0ff */
[----:B------:R-:W-:Y:S01]  /*3cf0*/  UMOV UR5, 0x40004040 ;  /* 0x4000404000057882 */ /* 0x000fe20000000000 */
[----:B------:R-:W-:Y:S01]  /*3d00*/  UMOV UR31, 0x40004040 ;  /* 0x40004040001f7882 */ /* 0x000fe20000000000 */
[----:B------:R1:W-:Y:S01]  /*3d10*/  UTCQMMA gdesc[UR4], gdesc[UR6], tmem[UR36], tmem[UR62], idesc[UR63], UP2 ;  /* 0x00ff3e06040075ea */ /* 0x0003e20009000324 */
[----:B------:R-:W-:Y:S01]  /*3d20*/  UPLOP3.LUT UP2, UPT, UPT, UPT, UPT, 0x80, 0x8 ;  /* 0x000000000008789c */ /* 0x000fe20003f4f070 */
[----:B------:R2:W-:Y:S01]  /*3d30*/  UTCQMMA gdesc[UR32], gdesc[UR34], tmem[UR36], tmem[UR60], idesc[UR61], UPT ;  /* 0x00ff3c22200075ea */ /* 0x0005e2000b800324 */
[----:B------:R-:W-:Y:S01]  /*3d40*/  UMOV UR29, 0x40004040 ;  /* 0x40004040001d7882 */ /* 0x000fe20000000000 */
[----:B------:R-:W-:Y:S01]  /*3d50*/  UMOV UR27, 0x40004040 ;  /* 0x40004040001b7882 */ /* 0x000fe20000000000 */
        /* <DEDUP_REMOVED lines=12> */
[----:B------:R-:W-:Y:S01]  /*3e20*/  UMOV UR9, 0x40004040 ;  /* 0x4000404000097882 */ /* 0x000fe20000000000 */
[----:B------:R2:W-:Y:S01]  /*3e30*/  UTCQMMA gdesc[UR12], gdesc[UR14], tmem[UR36], tmem[UR50], idesc[UR51], UPT ;  /* 0x00ff320e0c0075ea */ /* 0x0005e2000b800324 */
[----:B------:R2:W-:Y:S01]  /*3e40*/  UTCQMMA gdesc[UR8], gdesc[UR10], tmem[UR36], tmem[UR48], idesc[UR49], UPT ;  /* 0x00ff300a080075ea */ /* 0x0005e2000b800324 */
[----:B------:R2:W-:Y:S01]  /*3e50*/  UTCBAR.MULTICAST [UR40], URZ, UR42 ;  /* 0x000000ff280073e9 */ /* 0x0005e2000800082a */
[----:B-1----:R-:W-:Y:S01]  /*3e60*/  UMOV UR5, UR39 ;  /* 0x0000002700057c82 */ /* 0x002fe20008000000 */
[----:B------:R-:W-:Y:S05]  /*3e70*/  BRA.U UP3, `(.L_x_71) ;  /* 0xfffffffd03007547 */ /* 0x000fea000b83ffff */
.L_x_68:
[----:B------:R-:W-:Y:S01]  /*3e80*/  UIADD3 UR4, UPT, UPT, UR45, 0x1, URZ ;  /* 0x000000012d047890 */ /* 0x000fe2000fffe0ff */
[C---:B------:R-:W-:Y:S01]  /*3e90*/  ISETP.NE.AND P0, PT, R10.reuse, 0x2, PT ;  /* 0x000000020a00780c */ /* 0x040fe20003f05270 */
[----:B------:R-:W-:Y:S02]  /*3ea0*/  UIADD3 UR5, UPT, UPT, UR46, 0xd0, URZ ;  /* 0x000000d02e057890 */ /* 0x000fe4000fffe0ff */
[----:B------:R-:W-:Y:S01]  /*3eb0*/  UISETP.NE.AND UP0, UPT, UR4, 0x4, UPT ;  /* 0x000000040400788c */ /* 0x000fe2000bf05270 */
[----:B-12---:R-:W-:Y:S02]  /*3ec0*/  SEL R0, RZ, 0x1, P0 ;  /* 0x00000001ff007807 */ /* 0x006fe40000000000 */
[----:B------:R-:W-:Y:S01]  /*3ed0*/  SEL R10, R10, RZ, P0 ;  /* 0x000000ff0a0a7207 */ /* 0x000fe20000000000 */
[----:B------:R-:W-:Y:S01]  /*3ee0*/  USEL UR6, URZ, 0x1, UP0 ;  /* 0x00000001ff067887 */ /* 0x000fe20008000000 */
[----:B------:R-:W-:Y:S01]  /*3ef0*/  LOP3.LUT R9, R9, R0, RZ, 0x3c, !PT ;  /* 0x0000000009097212 */ /* 0x000fe200078e3cff */
[----:B------:R-:W-:Y:S01]  /*3f00*/  USEL UR45, UR4, URZ, UP0 ;  /* 0x000000ff042d7287 */ /* 0x000fe20008000000 */
[----:B------:R1:W-:Y:S03]  /*3f10*/  UTCBAR [UR5], URZ ;  /* 0x000000ff050073e9 */ /* 0x0003e600080000ff */
[----:B------:R-:W-:Y:S01]  /*3f20*/  LOP3.LUT R11, R11, UR6, RZ, 0x3c, !PT ;  /* 0x000000060b0b7c12 */ /* 0x000fe2000f8e3cff */
[----:B------:R-:W-:Y:S07]  /*3f30*/  @P1 BRA `(.L_x_72) ;  /* 0xfffffff800381947 */ /* 0x000fee000383ffff */
[----:B------:R-:W2:Y:S01]  /*3f40*/  S2UR UR8, SR_CgaCtaId ;  /* 0x00000000000879c3 */ /* 0x000ea20000008800 */
[----:B------:R-:W-:Y:S01]  /*3f50*/  ELECT P0, URZ, PT ;  /* 0x0000000000ff782f */ /* 0x000fe20003800000 */
[----:B------:R-:W-:Y:S01]  /*3f60*/  IMAD.MOV.U32 R0, RZ, RZ, 0x1 ;  /* 0x00000001ff007424 */ /* 0x000fe200078e00ff */
[----:B------:R-:W-:Y:S01]  /*3f70*/  UIADD3 UR41, UPT, UPT, UR41, 0xf0, URZ ;  /* 0x000000f029297890 */ /* 0x000fe2000fffe0ff */
[----:B------:R-:W-:Y:S01]  /*3f80*/  SHF.L.U32 R2, R11, 0x1f, RZ ;  /* 0x0000001f0b027819 */ /* 0x000fe200000006ff */
[----:B------:R-:W-:-:S03]  /*3f90*/  UMOV UR4, 0x40 ;  /* 0x0000004000047882 */ /* 0x000fc60000000000 */
[----:B------:R-:W-:Y:S01]  /*3fa0*/  UVIRTCOUNT.DEALLOC.SMPOOL 0x80 ;  /* 0x000000800000784c */ /* 0x000fe20000000000 */
[----:B--2---:R-:W-:Y:S02]  /*3fb0*/  ULEA UR8, UR8, UR4, 0x18 ;  /* 0x0000000408087291 */ /* 0x004fe4000f8ec0ff */
[----:B------:R-:W-:-:S07]  /*3fc0*/  ULEA UR4, UR45, UR41, 0x3 ;  /* 0x000000292d047291 */ /* 0x000fce000f8e18ff */
[----:B------:R2:W-:Y:S02]  /*3fd0*/  @P0 STS.U8 [UR8+0x1c], R0 ;  /* 0x00001c00ff000988 */ /* 0x0005e40008000008 */
[----:B------:R-:W4:Y:S02]  /*3fe0*/  SYNCS.PHASECHK.TRANS64.TRYWAIT P0, [UR4], R2 ;  /* 0x00000002ff0075a7 */ /* 0x000f240008001104 */
[----:B--2-4-:R-:W-:Y:S05]  /*3ff0*/  @!P0 BRA `(.L_x_73) ;  /* 0x00000030004c8947 */ /* 0x014fea0003800000 */
.L_x_138:
[----:B------:R-:W-:-:S04]  /*4000*/  UIADD3 UR4, UPT, UPT, UR45, 0x1, URZ ;  /* 0x000000012d047890 */ /* 0x000fc8000fffe0ff */
[----:B------:R-:W-:-:S04]  /*4010*/  UISETP.NE.AND UP0, UPT, UR4, 0x4, UPT ;  /* 0x000000040400788c */ /* 0x000fc8000bf05270 */
[----:B------:R-:W-:Y:S02]  /*4020*/  USEL UR6, URZ, 0x1, UP0 ;  /* 0x00000001ff067887 */ /* 0x000fe40008000000 */
[----:B------:R-:W-:-:S04]  /*4030*/  USEL UR4, UR4, URZ, UP0 ;  /* 0x000000ff04047287 */ /* 0x000fc80008000000 */
[----:B-1----:R-:W-:Y:S01]  /*4040*/  ULEA UR5, UR4, UR41, 0x3 ;  /* 0x0000002904057291 */ /* 0x002fe2000f8e18ff */
[----:B--2---:R-:W-:-:S04]  /*4050*/  LOP3.LUT R2, R11, UR6, RZ, 0x3c, !PT ;  /* 0x000000060b027c12 */ /* 0x004fc8000f8e3cff */
[----:B------:R-:W-:-:S04]  /*4060*/  SHF.L.U32 R3, R2, 0x1f, RZ ;  /* 0x0000001f02037819 */ /* 0x000fc800000006ff */
[----:B------:R-:W1:Y:S02]  /*4070*/  SYNCS.PHASECHK.TRANS64.TRYWAIT P0, [UR5], R3 ;  /* 0x00000003ff0075a7 */ /* 0x000e640008001105 */
[----:B-1----:R-:W-:Y:S05]  /*4080*/  @!P0 BRA `(.L_x_74) ;  /* 0x0000003000408947 */ /* 0x002fea0003800000 */
.L_x_140:
        /* <DEDUP_REMOVED lines=9> */
.L_x_142:
[----:B------:R-:W-:-:S04]  /*4120*/  UIADD3 UR4, UPT, UPT, UR4, 0x1, URZ ;  /* 0x0000000104047890 */ /* 0x000fc8000fffe0ff */
[----:B------:R-:W-:-:S04]  /*4130*/  UISETP.NE.AND UP0, UPT, UR4, 0x4, UPT ;  /* 0x000000040400788c */ /* 0x000fc8000bf05270 */
[----:B------:R-:W-:Y:S02]  /*4140*/  USEL UR5, URZ, 0x1, UP0 ;  /* 0x00000001ff057887 */ /* 0x000fe40008000000 */
[----:B------:R-:W-:-:S04]  /*4150*/  USEL UR4, UR4, URZ, UP0 ;  /* 0x000000ff04047287 */ /* 0x000fc80008000000 */
[----:B------:R-:W-:Y:S01]  /*4160*/  ULEA UR4, UR4, UR41, 0x3 ;  /* 0x0000002904047291 */ /* 0x000fe2000f8e18ff */
[----:B------:R-:W-:-:S04]  /*4170*/  LOP3.LUT R2, R2, UR5, RZ, 0x3c, !PT ;  /* 0x0000000502027c12 */ /* 0x000fc8000f8e3cff */
[----:B------:R-:W-:-:S04]  /*4180*/  SHF.L.U32 R2, R2, 0x1f, RZ ;  /* 0x0000001f02027819 */ /* 0x000fc800000006ff */
[----:B------:R-:W2:Y:S02]  /*4190*/  SYNCS.PHASECHK.TRANS64.TRYWAIT P0, [UR4], R2 ;  /* 0x00000002ff0075a7 */ /* 0x000ea40008001104 */
[----:B--2---:R-:W-:Y:S05]  /*41a0*/  @!P0 BRA `(.L_x_76) ;  /* 0x0000003000288947 */ /* 0x004fea0003800000 */
.L_x_144:
[----:B------:R-:W-:Y:S01]  /*41b0*/  NOP ;  /* 0x0000000000007918 */ /* 0x000fe20000000000 */
[----:B-1----:R-:W1:Y:S01]  /*41c0*/  LDS R0, [UR8+0x14] ;  /* 0x00001408ff007984 */ /* 0x002e620008000800 */
[----:B------:R-:W-:Y:S01]  /*41d0*/  ULOP3.LUT UR4, UR65, 0xffff, URZ, 0xc0, !UPT ;  /* 0x0000ffff41047892 */ /* 0x000fe2000f8ec0ff */
[----:B------:R-:W-:Y:S01]  /*41e0*/  UMOV UR5, 0xffff ;  /* 0x0000ffff00057882 */ /* 0x000fe20000000000 */
[----:B------:R-:W-:Y:S02]  /*41f0*/  UMOV UR6, 0x1 ;  /* 0x0000000100067882 */ /* 0x000fe40000000000 */
[----:B------:R-:W-:-:S04]  /*4200*/  USHF.R.U32.HI UR4, URZ, 0x5, UR4 ;  /* 0x00000005ff047899 */ /* 0x000fc80008011604 */
[----:B------:R-:W-:Y:S02]  /*4210*/  USHF.L.U32 UR5, UR5, UR4, URZ ;  /* 0x0000000405057299 */ /* 0x000fe400080006ff */
[----:B------:R-:W-:-:S04]  /*4220*/  USHF.L.U32 UR4, UR6, UR4, URZ ;  /* 0x0000000406047299 */ /* 0x000fc800080006ff */
[----:B-1----:R-:W-:-:S04]  /*4230*/  LOP3.LUT R0, R0, UR5, RZ, 0xc0, !PT ;  /* 0x0000000500007c12 */ /* 0x002fc8000f8ec0ff */
[----:B------:R-:W-:-:S13]  /*4240*/  ISETP.NE.AND P0, PT, R0, UR5, PT ;  /* 0x0000000500007c0c */ /* 0x000fda000bf05270 */
[----:B------:R-:W-:Y:S05]  /*4250*/  @P0 BRA `(.L_x_77) ;  /* 0x0000000000580947 */ /* 0x000fea0003800000 */
[----:B------:R-:W1:Y:S02]  /*4260*/  LDS R0, [UR8+0x18] ;  /* 0x00001808ff007984 */ /* 0x000e640008000800 */
[----:B-1----:R-:W-:-:S04]  /*4270*/  LOP3.LUT R0, R0, UR4, RZ, 0xc0, !PT ;  /* 0x0000000400007c12 */ /* 0x002fc8000f8ec0ff */
[----:B------:R-:W-:-:S13]  /*4280*/  ISETP.NE.AND P0, PT, R0, UR4, PT ;  /* 0x0000000400007c0c */ /* 0x000fda000bf05270 */
[----:B------:R-:W-:Y:S05]  /*4290*/  @P0 BRA `(.L_x_78) ;  /* 0x00000000003c0947 */ /* 0x000fea0003800000 */
[----:B------:R-:W1:Y:S01]  /*42a0*/  S2R R2, SR_LANEID ;  /* 0x0000000000027919 */ /* 0x000e620000000000 */
[----:B------:R-:W-:-:S06]  /*42b0*/  ULOP3.LUT UR5, URZ, UR5, URZ, 0x33, !UPT ;  /* 0x00000005ff057292 */ /* 0x000fcc000f8e33ff */
[----:B------:R-:W-:-:S04]  /*42c0*/  IMAD.U32 R0, RZ, RZ, UR5 ;  /* 0x00000005ff007e24 */ /* 0x000fc8000f8e00ff */
[----:B------:R2:W4:Y:S02]  /*42d0*/  REDUX UR7, R0 ;  /* 0x00000000000773c4 */ /* 0x0005240000000000 */
[----:B------:R1:W-:Y:S01]  /*42e0*/  UTCATOMSWS.AND URZ, UR5 ;  /* 0x0000000500ff79e3 */ /* 0x0003e20008000000 */
[----:B--2---:R-:W-:Y:S01]  /*42f0*/  LOP3.LUT R0, RZ, UR4, RZ, 0x33, !PT ;  /* 0x00000004ff007c12 */ /* 0x004fe2000f8e33ff */
[----:B------:R-:W-:Y:S02]  /*4300*/  VOTEU.ANY UR4, UPT, PT ;  /* 0x0000000000047886 */ /* 0x000fe400038e0100 */
[----:B------:R-:W-:Y:S02]  /*4310*/  UFLO.U32 UR4, UR4 ;  /* 0x00000004000472bd */ /* 0x000fe400080e0000 */
[----:B------:R-:W2:Y:S04]  /*4320*/  REDUX UR6, R0 ;  /* 0x00000000000673c4 */ /* 0x000ea80000000000 */
[----:B-1----:R-:W-:-:S02]  /*4330*/  ISETP.EQ.U32.AND P0, PT, R2, UR4, PT ;  /* 0x0000000402007c0c */ /* 0x002fc4000bf02070 */
[----:B----4-:R-:W-:-:S11]  /*4340*/  MOV R2, UR7 ;  /* 0x0000000700027c02 */ /* 0x010fd60008000f00 */
[----:B------:R1:W-:Y:S01]  /*4350*/  @P0 ATOMS.AND RZ, [UR8+0x14], R2 ;  /* 0x00001402ffff098c */ /* 0x0003e2000a800008 */
[----:B--2---:R-:W-:-:S05]  /*4360*/  IMAD.U32 R0, RZ, RZ, UR6 ;  /* 0x00000006ff007e24 */ /* 0x004fca000f8e00ff */
[----:B------:R1:W-:Y:S01]  /*4370*/  @P0 ATOMS.AND RZ, [UR8+0x18], R0 ;  /* 0x00001800ffff098c */ /* 0x0003e2000a800008 */
[----:B------:R-:W-:Y:S05]  /*4380*/  BRA `(.L_x_79) ;  /* 0x0000000000147947 */ /* 0x000fea0003800000 */
.L_x_78:
[----:B------:R-:W-:Y:S02]  /*4390*/  MOV R2, 0x43b0 ;  /* 0x000043b000027802 */ /* 0x000fe40000000f00 */
[----:B---3-5:R-:W-:Y:S05]  /*43a0*/  CALL.REL.NOINC `($__internal_0_$__cuda_sm10x_tcgen05_guardrail_trap_col_being_dealloced_not_returned_by_alloc) ;  /* 0x0000003000447944 */ /* 0x028fea0003c00000 */
[----:B------:R-:W-:Y:S05]  /*43b0*/  BRA `(.L_x_79) ;  /* 0x0000000000087947 */ /* 0x000fea0003800000 */
.L_x_77:
[----:B------:R-:W-:Y:S02]  /*43c0*/  MOV R2, 0x43e0 ;  /* 0x000043e000027802 */ /* 0x000fe40000000f00 */
[----:B---3-5:R-:W-:Y:S05]  /*43d0*/  CALL.REL.NOINC `($__internal_2_$__cuda_sm10x_tcgen05_guardrail_trap_unallocated_columns_being_dealloced) ;  /* 0x0000003000507944 */ /* 0x028fea0003c00000 */
.L_x_79:
[----:B------:R-:W-:Y:S01]  /*43e0*/  NOP ;  /* 0x0000000000007918 */ /* 0x000fe20000000000 */
[----:B------:R-:W-:Y:S05]  /*43f0*/  EXIT ;  /* 0x000000000000794d */ /* 0x000fea0003800000 */
.L_x_61:
[----:B------:R-:W-:-:S09]  /*4400*/  UISETP.NE.OR UP0, UPT, UR18, 0x3, !UP3 ;  /* 0x000000031200788c */ /* 0x000fd2000df05670 */
[----:B------:R-:W-:Y:S05]  /*4410*/  BRA.U UP0, `(.L_x_80) ;  /* 0x0000000d00347547 */ /* 0x000fea000b800000 */
[----:B------:R-:W2:Y:S01]  /*4420*/  LDCU.64 UR4, c[0x0][0x888] ;  /* 0x00011100ff0477ac */ /* 0x000ea20008000a00 */
[----:B------:R-:W3:Y:S01]  /*4430*/  LDC.64 R12, c[0x0][0x348] ;  /* 0x0000d200ff0c7b82 */ /* 0x000ee20000000a00 */
[----:B------:R-:W-:Y:S02]  /*4440*/  HFMA2 R9, -RZ, RZ, 0, 0 ;  /* 0x00000000ff097431 */ /* 0x000fe400000001ff */
[----:B------:R-:W-:Y:S01]  /*4450*/  IMAD.MOV.U32 R11, RZ, RZ, 0x1 ;  /* 0x00000001ff0b7424 */ /* 0x000fe200078e00ff */
[----:B------:R-:W4:Y:S01]  /*4460*/  LDCU UR33, c[0x0][0x370] ;  /* 0x00006e00ff2177ac */ /* 0x000f220008000800 */
[----:B------:R-:W-:Y:S01]  /*4470*/  IMAD.MOV.U32 R10, RZ, RZ, RZ ;  /* 0x000000ffff0a7224 */ /* 0x000fe200078e00ff */
[----:B------:R-:W-:Y:S01]  /*4480*/  MOV R8, 0x800 ;  /* 0x0000080000087802 */ /* 0x000fe20000000f00 */
[----:B------:R-:W4:Y:S01]  /*4490*/  LDCU.128 UR28, c[0x0][0xb10] ;  /* 0x00016200ff1c77ac */ /* 0x000f220008000c00 */
[----:B------:R-:W1:Y:S01]  /*44a0*/  LDCU UR32, c[0x0][0x374] ;  /* 0x00006e80ff2077ac */ /* 0x000e620008000800 */
[----:B------:R-:W1:Y:S01]  /*44b0*/  LDCU.64 UR26, c[0x0][0x890] ;  /* 0x00011200ff1a77ac */ /* 0x000e620008000a00 */
[----:B--2---:R-:W-:Y:S01]  /*44c0*/  UISETP.NE.U32.AND UP0, UPT, UR4, URZ, UPT ;  /* 0x000000ff0400728c */ /* 0x004fe2000bf05070 */
[----:B------:R-:W2:Y:S01]  /*44d0*/  LDCU UR16, c[0x0][0xb0c] ;  /* 0x00016180ff1077ac */ /* 0x000ea20008000800 */
[----:B------:R-:W3:Y:S01]  /*44e0*/  LDCU UR38, c[0x0][0xb20] ;  /* 0x00016400ff2677ac */ /* 0x000ee20008000800 */
[----:B------:R-:W3:Y:S01]  /*44f0*/  LDCU UR4, c[0x0][0xb30] ;  /* 0x00016600ff0477ac */ /* 0x000ee20008000800 */
[----:B------:R-:W-:Y:S01]  /*4500*/  UMOV UR17, 0x400 ;  /* 0x0000040000117882 */ /* 0x000fe20000000000 */
[----:B----4-:R-:W-:-:S02]  /*4510*/  UIMAD.WIDE.U32 UR6, UR33, UR28, URZ ;  /* 0x0000001c210672a5 */ /* 0x010fc4000f8e00ff */
[----:B-1----:R-:W-:Y:S02]  /*4520*/  UIMAD.WIDE.U32 UR8, UR32, UR31, URZ ;  /* 0x0000001f200872a5 */ /* 0x002fe4000f8e00ff */
[----:B------:R-:W-:Y:S02]  /*4530*/  ULEA UR17, UR52, UR17, 0x18 ;  /* 0x0000001134117291 */ /* 0x000fe4000f8ec0ff */
[----:B------:R-:W-:Y:S02]  /*4540*/  UISETP.NE.AND.EX UP5, UPT, UR5, URZ, UPT, UP0 ;  /* 0x000000ff0500728c */ /* 0x000fe4000bfa5300 */
[----:B------:R-:W-:Y:S02]  /*4550*/  UISETP.NE.U32.AND UP6, UPT, UR26, URZ, UPT ;  /* 0x000000ff1a00728c */ /* 0x000fe4000bfc5070 */
[----:B------:R-:W-:Y:S02]  /*4560*/  UIADD3 UR5, UPT, UPT, UR17, 0x90, URZ ;  /* 0x0000009011057890 */ /* 0x000fe4000fffe0ff */
[----:B------:R-:W-:Y:S01]  /*4570*/  UISETP.NE.AND UP0, UPT, UR42, 0x1, UPT ;  /* 0x000000012a00788c */ /* 0x000fe2000bf05270 */
[----:B------:R-:W-:Y:S01]  /*4580*/  UMOV UR35, UR7 ;  /* 0x0000000700237c82 */ /* 0x000fe20008000000 */
[----:B------:R-:W-:Y:S01]  /*4590*/  UMOV UR34, UR9 ;  /* 0x0000000900227c82 */ /* 0x000fe20008000000 */
[----:B------:R-:W-:-:S02]  /*45a0*/  USEL UR37, URZ, 0x1, UP4 ;  /* 0x00000001ff257887 */ /* 0x000fc4000a000000 */
[----:B--2---:R-:W-:Y:S02]  /*45b0*/  UISETP.NE.AND UP0, UPT, UR16, 0x1, UPT ;  /* 0x000000011000788c */ /* 0x004fe4000bf05270 */
[----:B------:R-:W-:Y:S02]  /*45c0*/  UPLOP3.LUT UP4, UPT, UPT, UPT, UPT, 0x40, 0x4 ;  /* 0x000000000004789c */ /* 0x000fe40003f8e870 */
[----:B------:R-:W-:Y:S01]  /*45d0*/  UISETP.GE.AND UP2, UPT, UR42, 0x1, UPT ;  /* 0x000000012a00788c */ /* 0x000fe2000bf46270 */
[----:B------:R-:W1:Y:S01]  /*45e0*/  LDCU.64 UR14, c[0x0][0xb28] ;  /* 0x00016500ff0e77ac */ /* 0x000e620008000a00 */
[----:B------:R-:W-:Y:S02]  /*45f0*/  UISETP.NE.AND.EX UP6, UPT, UR27, URZ, UPT, UP6 ;  /* 0x000000ff1b00728c */ /* 0x000fe4000bfc5360 */
[----:B------:R-:W-:Y:S02]  /*4600*/  UPRMT UR52, UR52, 0x654, UR5 ;  /* 0x0000065434347896 */ /* 0x000fe40008000005 */
[----:B------:R-:W-:-:S02]  /*4610*/  USHF.R.U32.HI UR35, URZ, UR29, UR35 ;  /* 0x0000001dff237299 */ /* 0x000fc40008011623 */
[----:B---3--:R-:W-:Y:S02]  /*4620*/  USHF.R.U32.HI UR34, URZ, UR38, UR34 ;  /* 0x00000026ff227299 */ /* 0x008fe40008011622 */
[----:B------:R-:W-:Y:S02]  /*4630*/  UISETP.NE.AND UP0, UPT, UR30, 0x1, UPT ;  /* 0x000000011e00788c */ /* 0x000fe4000bf05270 */
[----:B------:R-:W-:-:S11]  /*4640*/  UISETP.NE.AND UP3, UPT, UR4, 0x1, UPT ;  /* 0x000000010400788c */ /* 0x000fd6000bf65270 */
.L_x_88:
[C---:B------:R-:W-:Y:S02]  /*4650*/  LEA R3, R10.reuse, UR17, 0x3 ;  /* 0x000000110a037c11 */ /* 0x040fe4000f8e18ff */
[----:B------:R-:W-:Y:S02]  /*4660*/  SHF.L.U32 R0, R9, 0x1f, RZ ;  /* 0x0000001f09007819 */ /* 0x000fe400000006ff */
[----:B------:R-:W-:Y:S02]  /*4670*/  LEA R4, R10, UR17, 0x4 ;  /* 0x000000110a047c11 */ /* 0x000fe4000f8e20ff */
[----:B--2---:R-:W2:Y:S02]  /*4680*/  SYNCS.PHASECHK.TRANS64.TRYWAIT P0, [R3+URZ+0xb0], R0 ;  /* 0x0000b000030075a7 */ /* 0x004ea400080011ff */
[----:B--2---:R-:W-:Y:S05]  /*4690*/  @!P0 BRA `(.L_x_81) ;  /* 0x0000002c00048947 */ /* 0x004fea0003800000 */
.L_x_145:
[----:B------:R-:W3:Y:S01]  /*46a0*/  LDS.128 R4, [R4+0x140] ;  /* 0x0001400004047984 */ /* 0x000ee20000000c00 */
[----:B------:R-:W-:Y:S01]  /*46b0*/  UISETP.GE.AND UP0, UPT, UR42, 0x1, UPT ;  /* 0x000000012a00788c */ /* 0x000fe2000bf06270 */
[----:B------:R-:W-:Y:S01]  /*46c0*/  @!PT LDS RZ, [RZ] ;  /* 0x00000000fffff984 */ /* 0x000fe20000000800 */
[----:B------:R-:W-:Y:S01]  /*46d0*/  @!PT LDS RZ, [RZ] ;  /* 0x00000000fffff984 */ /* 0x000fe20000000800 */
[----:B------:R-:W-:Y:S01]  /*46e0*/  @!PT LDS RZ, [RZ] ;  /* 0x00000000fffff984 */ /* 0x000fe20000000800 */
[----:B------:R-:W-:Y:S01]  /*46f0*/  @!PT LDS RZ, [RZ] ;  /* 0x00000000fffff984 */ /* 0x000fe20000000800 */
[----:B------:R4:W-:Y:S06]  /*4700*/  MEMBAR.ALL.CTA ;  /* 0x0000000000007992 */ /* 0x0009ec0000008000 */
[----:B----4-:R-:W4:Y:S01]  /*4710*/  FENCE.VIEW.ASYNC.S ;  /* 0x00000000000073c6 */ /* 0x010f220000000000 */
[----:B---3--:R-:W-:Y:S11]  /*4720*/  LOP3.LUT P0, RZ, R6, 0x1, RZ, 0xc0, !PT ;  /* 0x0000000106ff7812 */ /* 0x008ff6000780c0ff */
[----:B------:R-:W-:Y:S02]  /*4730*/  @!UPT UIADD3 URZ, UPT, UPT, URZ, URZ, URZ ;  /* 0x000000fffffff290 */ /* 0x000fe4000fffe0ff */
[----:B----4-:R-:W-:Y:S01]  /*4740*/  VOTEU.ANY UP2, P0 ;  /* 0x0000000000ff7886 */ /* 0x010fe20000040100 */
[----:B------:R-:W-:Y:S11]  /*4750*/  PLOP3.LUT P0, PT, PT, PT, UP2, 0x80, 0x8 ;  /* 0x000000000008781c */ /* 0x000ff60003f0f028 */
[----:B------:R-:W-:Y:S02]  /*4760*/  @!UPT UIADD3 URZ, UPT, UPT, URZ, URZ, URZ ;  /* 0x000000fffffff290 */ /* 0x000fe4000fffe0ff */
[----:B--2---:R-:W-:Y:S02]  /*4770*/  @P0 SHF.R.U32.HI R0, RZ, 0x10, R5 ;  /* 0x00000010ff000819 */ /* 0x004fe40000011605 */
[----:B------:R-:W-:Y:S02]  /*4780*/  @P0 MOV R2, R4 ;  /* 0x0000000400020202 */ /* 0x000fe40000000f00 */
[----:B------:R-:W-:Y:S01]  /*4790*/  @P0 R2UR UR4, R0 ;  /* 0x00000000000402ca */ /* 0x000fe200000e0000 */
[----:B------:R-:W-:Y:S01]  /*47a0*/  VIADD R0, R3, 0xc0 ;  /* 0x000000c003007836 */ /* 0x000fe20000000000 */
[----:B------:R-:W-:Y:S02]  /*47b0*/  @P0 LOP3.LUT R4, R5, 0xffff, RZ, 0xc0, !PT ;  /* 0x0000ffff05040812 */ /* 0x000fe400078ec0ff */
[----:B------:R-:W-:Y:S02]  /*47c0*/  @P0 R2UR UR6, R2 ;  /* 0x00000000020602ca */ /* 0x000fe400000e0000 */
[----:B------:R-:W-:Y:S02]  /*47d0*/  PRMT R0, RZ, 0x654, R0 ;  /* 0x00000654ff007816 */ /* 0x000fe40000000000 */
[----:B------:R-:W-:Y:S02]  /*47e0*/  @P0 R2UR UR5, R4 ;  /* 0x00000000040502ca */ /* 0x000fe400000e0000 */
[----:B------:R2:W-:Y:S03]  /*47f0*/  SYNCS.ARRIVE.TRANS64.RED.A1T0 RZ, [R0+URZ], RZ ;  /* 0x000000ff00ff79a7 */ /* 0x0005e600081004ff */
[----:B------:R-:W-:Y:S04]  /*4800*/  @UP2 UMOV UR25, UR4 ;  /* 0x0000000400192c82 */ /* 0x000fe80008000000 */
[----:B------:R-:W-:Y:S04]  /*4810*/  @UP2 UMOV UR13, UR6 ;  /* 0x00000006000d2c82 */ /* 0x000fe80008000000 */
[----:B------:R-:W-:Y:S01]  /*4820*/  @UP2 UMOV UR7, UR5 ;  /* 0x0000000500072c82 */ /* 0x000fe20008000000 */
[----:B------:R-:W-:Y:S05]  /*4830*/  BRA.U !UP0, `(.L_x_82) ;  /* 0x0000000108c07547 */ /* 0x000fea000b800000 */
[----:B------:R-:W-:Y:S02]  /*4840*/  UIMAD.WIDE.U32 UR10, UR7, UR31, URZ ;  /* 0x0000001f070a72a5 */ /* 0x000fe4000f8e00ff */
[----:B------:R-:W-:Y:S02]  /*4850*/  UP2UR UR12, UPR, URZ, 0x4 ;  /* 0x00000004ff0c7883 */ /* 0x000fe40008000000 */
[----:B------:R-:W-:Y:S02]  /*4860*/  UISETP.NE.AND UP2, UPT, UR30, 0x1, UPT ;  /* 0x000000011e00788c */ /* 0x000fe4000bf45270 */
[----:B------:R-:W-:Y:S02]  /*4870*/  UIMAD.WIDE.U32 UR18, UR13, UR28, URZ ;  /* 0x0000001c0d1272a5 */ /* 0x000fe4000f8e00ff */
[----:B------:R-:W-:Y:S02]  /*4880*/  USEL UR4, UR32, UR34, !UP2 ;  /* 0x0000002220047287 */ /* 0x000fe4000d000000 */
[----:B------:R-:W-:Y:S02]  /*4890*/  UISETP.NE.AND UP0, UPT, UR16, 0x1, UPT ;  /* 0x000000011000788c */ /* 0x000fe4000bf05270 */
[----:B------:R-:W-:Y:S02]  /*48a0*/  UP2UR UR24, UPR, URZ, 0x2 ;  /* 0x00000002ff187883 */ /* 0x000fe40008000000 */
[----:B------:R-:W-:Y:S02]  /*48b0*/  UISETP.NE.AND UP1, UPT, UR42, 0x1, UPT ;  /* 0x000000012a00788c */ /* 0x000fe4000bf25270 */
[----:B-1----:R-:W-:Y:S02]  /*48c0*/  UIMAD.WIDE.U32 UR20, UR4, UR14, URZ ;  /* 0x0000000e041472a5 */ /* 0x002fe4000f8e00ff */
[----:B------:R-:W-:Y:S01]  /*48d0*/  USEL UR8, UR33, UR35, !UP0 ;  /* 0x0000002321087287 */ /* 0x000fe2000c000000 */
[----:B------:R-:W-:Y:S02]  /*48e0*/  UMOV UR5, UR11 ;  /* 0x0000000b00057c82 */ /* 0x000fe40008000000 */
[----:B------:R-:W-:Y:S02]  /*48f0*/  USHF.R.U32.HI UR6, URZ, UR38, UR5 ;  /* 0x00000026ff067299 */ /* 0x000fe40008011605 */
[----:B------:R-:W-:Y:S02]  /*4900*/  UIMAD.WIDE.U32 UR22, UR8, UR14, URZ ;  /* 0x0000000e081672a5 */ /* 0x000fe4000f8e00ff */
[----:B------:R-:W-:Y:S02]  /*4910*/  USEL UR6, UR7, UR6, !UP2 ;  /* 0x0000000607067287 */ /* 0x000fe4000d000000 */
[----:B------:R-:W-:Y:S02]  /*4920*/  UISETP.NE.AND UP2, UPT, UR12, URZ, UPT ;  /* 0x000000ff0c00728c */ /* 0x000fe4000bf45270 */
[----:B------:R-:W-:Y:S01]  /*4930*/  UIMAD.WIDE.U32 UR10, UR6, UR14, URZ ;  /* 0x0000000e060a72a5 */ /* 0x000fe2000f8e00ff */
[----:B------:R-:W-:Y:S02]  /*4940*/  UMOV UR5, UR19 ;  /* 0x0000001300057c82 */ /* 0x000fe40008000000 */
[----:B------:R-:W-:Y:S03]  /*4950*/  USHF.R.U32.HI UR9, URZ, UR29, UR5 ;  /* 0x0000001dff097299 */ /* 0x000fe60008011605 */
[----:B------:R-:W-:Y:S02]  /*4960*/  UMOV UR5, UR21 ;  /* 0x0000001500057c82 */ /* 0x000fe40008000000 */
[----:B------:R-:W-:Y:S03]  /*4970*/  @UP1 USHF.R.U32.HI UR4, URZ, UR15, UR5 ;  /* 0x0000000fff041299 */ /* 0x000fe60008011605 */
[----:B------:R-:W-:Y:S01]  /*4980*/  UMOV UR5, UR23 ;  /* 0x0000001700057c82 */ /* 0x000fe20008000000 */
[----:B------:R-:W-:Y:S02]  /*4990*/  UIMAD UR4, UR42, UR4, URZ ;  /* 0x000000042a0472a4 */ /* 0x000fe4000f8e02ff */
[----:B------:R-:W-:Y:S02]  /*49a0*/  @UP1 USHF.R.U32.HI UR8, URZ, UR15, UR5 ;  /* 0x0000000fff081299 */ /* 0x000fe40008011605 */
[----:B------:R-:W-:Y:S02]  /*49b0*/  USEL UR5, UR13, UR9, !UP0 ;  /* 0x000000090d057287 */ /* 0x000fe4000c000000 */
[----:B------:R-:W-:Y:S02]  /*49c0*/  UIMAD UR9, UR42, UR8, URZ ;  /* 0x000000082a0972a4 */ /* 0x000fe4000f8e02ff */
[----:B------:R-:W-:Y:S03]  /*49d0*/  UISETP.GE.AND UP0, UPT, UR6, UR4, UPT ;  /* 0x000000040600728c */ /* 0x000fe6000bf06270 */
[----:B------:R-:W-:Y:S01]  /*49e0*/  UMOV UR4, UR11 ;  /* 0x0000000b00047c82 */ /* 0x000fe20008000000 */
[----:B------:R-:W-:Y:S02]  /*49f0*/  UISETP.GE.OR UP0, UPT, UR5, UR9, UP0 ;  /* 0x000000090500728c */ /* 0x000fe40008706670 */
[----:B------:R-:W-:Y:S02]  /*4a00*/  USHF.R.U32.HI UR4, URZ, UR15, UR4 ;  /* 0x0000000fff047299 */ /* 0x000fe40008011604 */
[----:B------:R-:W-:Y:S02]  /*4a10*/  UIMAD.WIDE.U32 UR10, UR5, UR14, URZ ;  /* 0x0000000e050a72a5 */ /* 0x000fe4000f8e00ff */
[----:B------:R-:W-:Y:S04]  /*4a20*/  USEL UR12, UR6, UR4, !UP1 ;  /* 0x00000004060c7287 */ /* 0x000fe8000c800000 */
[----:B------:R-:W-:Y:S01]  /*4a30*/  UIADD3 UR9, UPT, UPT, -UR12, URZ, URZ ;  /* 0x000000ff0c097290 */ /* 0x000fe2000fffe1ff */
[----:B------:R-:W-:Y:S02]  /*4a40*/  @!UP0 UMOV UR4, UR11 ;  /* 0x0000000b00048c82 */ /* 0x000fe40008000000 */
[----:B------:R-:W-:Y:S02]  /*4a50*/  @!UP0 USHF.R.U32.HI UR4, URZ, UR15, UR4 ;  /* 0x0000000fff048299 */ /* 0x000fe40008011604 */
[----:B------:R-:W-:Y:S02]  /*4a60*/  UIMAD UR9, UR42, UR9, UR6 ;  /* 0x000000092a0972a4 */ /* 0x000fe4000f8e0206 */
[----:B------:R-:W-:Y:S02]  /*4a70*/  @!UP0 USEL UR4, UR5, UR4, !UP1 ;  /* 0x0000000405048287 */ /* 0x000fe4000c800000 */
[----:B------:R-:W-:Y:S02]  /*4a80*/  UISETP.NE.AND UP1, UPT, UR24, URZ, UPT ;  /* 0x000000ff1800728c */ /* 0x000fe4000bf25270 */
[----:B------:R-:W-:Y:S02]  /*4a90*/  @!UP0 UIMAD UR9, UR8, UR9, UR4 ;  /* 0x00000009080982a4 */ /* 0x000fe4000f8e0204 */
[----:B------:R-:W-:Y:S02]  /*4aa0*/  @!UP0 UIADD3 UR10, UPT, UPT, UR12, -UR4, URZ ;  /* 0x800000040c0a8290 */ /* 0x000fe4000fffe0ff */
[----:B------:R-:W-:Y:S02]  /*4ab0*/  UIADD3 UR4, UPT, UPT, -UR5, URZ, URZ ;  /* 0x000000ff05047290 */ /* 0x000fe4000fffe1ff */
[----:B------:R-:W-:Y:S02]  /*4ac0*/  UIADD3 UR8, UPT, UPT, -UR6, URZ, URZ ;  /* 0x000000ff06087290 */ /* 0x000fe4000fffe1ff */
[----:B------:R-:W-:Y:S02]  /*4ad0*/  @!UP0 UIMAD UR6, UR10, UR42, UR5 ;  /* 0x0000002a0a0682a4 */ /* 0x000fe4000f8e0205 */
[----:B------:R-:W-:Y:S02]  /*4ae0*/  UIMAD UR13, UR16, UR4, UR13 ;  /* 0x00000004100d72a4 */ /* 0x000fe4000f8e020d */
[----:B------:R-:W-:Y:S01]  /*4af0*/  UIMAD UR7, UR30, UR8, UR7 ;  /* 0x000000081e0772a4 */ /* 0x000fe2000f8e0207 */
[----:B------:R-:W-:Y:S02]  /*4b00*/  @!UP0 UMOV UR5, UR9 ;  /* 0x0000000900058c82 */ /* 0x000fe40008000000 */
[----:B------:R-:W-:Y:S02]  /*4b10*/  UIMAD UR13, UR5, UR16, UR13 ;  /* 0x00000010050d72a4 */ /* 0x000fe4000f8e020d */
[----:B------:R-:W-:Y:S11]  /*4b20*/  UIMAD UR7, UR6, UR30, UR7 ;  /* 0x0000001e060772a4 */ /* 0x000ff6000f8e0207 */
[----:B------:R-:W-:Y:S01]  /*4b30*/  @!UPT UIADD3 URZ, UPT, UPT, URZ, URZ, URZ ;  /* 0x000000fffffff290 */ /* 0x000fe2000fffe0ff */
.L_x_82:
[----:B------:R-:W3:Y:S01]  /*4b40*/  @!UP3 LDCU.128 UR20, c[0x0][0xb10] ;  /* 0x00016200ff14b7ac */ /* 0x000ee20008000c00 */
[----:B------:R-:W-:Y:S02]  /*4b50*/  ISETP.NE.U32.AND P0, PT, RZ, UR26, PT ;  /* 0x0000001aff007c0c */ /* 0x000fe4000bf05070 */
[----:B------:R-:W-:Y:S02]  /*4b60*/  SHF.L.U32 R2, R11, 0x1f, RZ ;  /* 0x0000001f0b027819 */ /* 0x000fe400000006ff */
[----:B------:R-:W-:Y:S01]  /*4b70*/  ISETP.NE.AND.EX P0, PT, RZ, UR27, PT, P0 ;  /* 0x0000001bff007c0c */ /* 0x000fe2000bf05300 */
[----:B------:R-:W4:Y:S01]  /*4b80*/  @!UP3 LDCU UR5, c[0x0][0xb0c] ;  /* 0x00016180ff05b7ac */ /* 0x000f220008000800 */
[----:B---3--:R-:W-:Y:S07]  /*4b90*/  UIMAD.WIDE.U32 UR8, UR13, UR20, URZ ;  /* 0x000000140d0872a5 */ /* 0x008fee000f8e00ff */
[----:B------:R-:W-:Y:S01]  /*4ba0*/  @!UP3 UMOV UR4, UR9 ;  /* 0x000000090004bc82 */ /* 0x000fe20008000000 */
[----:B----4-:R-:W-:Y:S02]  /*4bb0*/  @!UP3 UISETP.NE.AND UP0, UPT, UR5, 0x1, UPT ;  /* 0x000000010500b88c */ /* 0x010fe4000bf05270 */
[----:B------:R-:W-:Y:S02]  /*4bc0*/  @!UP3 USHF.R.U32.HI UR4, URZ, UR21, UR4 ;  /* 0x00000015ff04b299 */ /* 0x000fe40008011604 */
[----:B------:R-:W-:Y:S02]  /*4bd0*/  UIMAD.WIDE.U32 UR8, UR7, UR23, URZ ;  /* 0x00000017070872a5 */ /* 0x000fe4000f8e00ff */
[----:B------:R-:W-:Y:S02]  /*4be0*/  @!UP3 USEL UR10, UR13, UR4, !UP0 ;  /* 0x000000040d0ab287 */ /* 0x000fe4000c000000 */
[----:B------:R-:W-:Y:S03]  /*4bf0*/  @!UP3 UISETP.NE.AND UP0, UPT, UR22, 0x1, UPT ;  /* 0x000000011600b88c */ /* 0x000fe6000bf05270 */
[----:B------:R-:W-:Y:S02]  /*4c00*/  @!UP3 UMOV UR6, UR9 ;  /* 0x000000090006bc82 */ /* 0x000fe40008000000 */
[----:B------:R-:W3:Y:S02]  /*4c10*/  @!UP3 LDCU UR4, c[0x0][0xb20] ;  /* 0x00016400ff04b7ac */ /* 0x000ee40008000800 */
[----:B---3--:R-:W-:Y:S04]  /*4c20*/  @!UP3 USHF.R.U32.HI UR6, URZ, UR4, UR6 ;  /* 0x00000004ff06b299 */ /* 0x008fe80008011606 */
[----:B------:R-:W-:Y:S04]  /*4c30*/  @!UP3 USEL UR6, UR7, UR6, !UP0 ;  /* 0x000000060706b287 */ /* 0x000fe8000c000000 */
[----:B------:R-:W-:Y:S02]  /*4c40*/  @!UP3 UIADD3 UR4, UPT, UPT, -UR10, UR6, URZ ;  /* 0x000000060a04b290 */ /* 0x000fe4000fffe1ff */
[----:B------:R-:W-:Y:S02]  /*4c50*/  @!UP3 UIADD3 UR6, UPT, UPT, UR10, -UR6, URZ ;  /* 0x800000060a06b290 */ /* 0x000fe4000fffe0ff */
[----:B------:R-:W-:Y:S02]  /*4c60*/  @!UP3 UIMAD UR13, UR4, UR5, UR13 ;  /* 0x00000005040db2a4 */ /* 0x000fe4000f8e020d */
[----:B------:R-:W-:Y:S01]  /*4c70*/  @!UP3 UIMAD UR7, UR6, UR22, UR7 ;  /* 0x000000160607b2a4 */ /* 0x000fe2000f8e0207 */
[----:B------:R-:W-:Y:S11]  /*4c80*/  BRA.U UP4, `(.L_x_83) ;  /* 0x0000000104107547 */ /* 0x000ff6000b800000 */
[----:B------:R-:W-:Y:S04]  /*4c90*/  MOV R3, UR37 ;  /* 0x0000002500037c02 */ /* 0x000fe80008000f00 */
[----:B------:R-:W-:Y:S04]  /*4ca0*/  SHF.L.U32 R3, R3, 0x1f, RZ ;  /* 0x0000001f03037819 */ /* 0x000fe800000006ff */
[----:B------:R-:W3:Y:S02]  /*4cb0*/  SYNCS.PHASECHK.TRANS64.TRYWAIT P1, [UR17+0xa8], R3 ;  /* 0x0000a803ff0075a7 */ /* 0x000ee40008021111 */
[----:B---3--:R-:W-:Y:S05]  /*4cc0*/  @!P1 BRA `(.L_x_84) ;  /* 0x00000024008c9947 */ /* 0x008fea0003800000 */
.L_x_83:
[----:B------:R-:W-:Y:S05]  /*4cd0*/  BRA.U !UP6, `(.L_x_85) ;  /* 0x000000010e387547 */ /* 0x000fea000b800000 */
[----:B------:R-:W-:Y:S01]  /*4ce0*/  UPLOP3.LUT UP1, UPT, UPT, UPT, UP5, 0x80, 0x8 ;  /* 0x000000000008789c */ /* 0x000fe20003f2f050 */
[----:B--2---:R-:W-:Y:S01]  /*4cf0*/  HFMA2 R0, -RZ, RZ, 0, 5.9604644775390625e-08 ;  /* 0x00000001ff007431 */ /* 0x004fe200000001ff */
[----:B------:R-:W2:Y:S01]  /*4d00*/  LDCU.64 UR8, c[0x0][0x358] ;  /* 0x00006b00ff0877ac */ /* 0x000ea20008000a00 */
[----:B------:R-:W-:Y:S03]  /*4d10*/  IMAD.MOV.U32 R47, RZ, RZ, 0x1 ;  /* 0x00000001ff2f7424 */ /* 0x000fe600078e00ff */
[----:B------:R-:W-:Y:S05]  /*4d20*/  PLOP3.LUT P1, PT, PT, PT, UP1, 0x80, 0x8 ;  /* 0x000000000008781c */ /* 0x000fea0003f2f018 */
[----:B------:R-:W3:Y:S01]  /*4d30*/  @UP1 LDCU.64 UR4, c[0x0][0x888] ;  /* 0x00011100ff0417ac */ /* 0x000ee20008000a00 */
[----:B------:R-:W-:Y:S07]  /*4d40*/  @UP1 UIMAD UR6, UR36, UR26, URZ ;  /* 0x0000001a240612a4 */ /* 0x000fee000f8e02ff */
[----:B------:R-:W-:Y:S01]  /*4d50*/  @!P1 PRMT R47, R0, 0x7610, R47 ;  /* 0x00007610002f9816 */ /* 0x000fe2000000002f */
[----:B---3--:R-:W-:Y:S06]  /*4d60*/  @UP1 UIMAD.WIDE UR4, UR6, 0x4, UR4 ;  /* 0x00000004060418a5 */ /* 0x008fec000f8e0204 */
[----:B-----5:R-:W-:Y:S01]  /*4d70*/  IMAD.U32 R24, RZ, RZ, UR4 ;  /* 0x00000004ff187e24 */ /* 0x020fe2000f8e00ff */
[----:B------:R-:W-:Y:S04]  /*4d80*/  MOV R25, UR5 ;  /* 0x0000000500197c02 */ /* 0x000fe80008000f00 */
[----:B------:R-:W3:Y:S01]  /*4d90*/  @!UP1 LDCU UR4, c[0x0][0x880] ;  /* 0x00011000ff0497ac */ /* 0x000ee20008000800 */
[----:B--2---:R4:W5:Y:S02]  /*4da0*/  @P1 LDG.E R24, desc[UR8][R24.64] ;  /* 0x0000000818181981 */ /* 0x004964000c1e1900 */
[----:B---34-:R-:W-:Y:S07]  /*4db0*/  @!P1 IMAD.U32 R24, RZ, RZ, UR4 ;  /* 0x00000004ff189e24 */ /* 0x018fee000f8e00ff */
.L_x_85:
[----:B-----5:R-:W-:Y:S01]  /*4dc0*/  @!P0 FSETP.EQ.AND P2, PT, R24, RZ, PT ;  /* 0x000000ff1800820b */ /* 0x020fe20003f42000 */
[----:B------:R-:W-:Y:S01]  /*4dd0*/  @!UPT UIADD3 URZ, UPT, UPT, URZ, URZ, URZ ;  /* 0x000000fffffff290 */ /* 0x000fe2000fffe0ff */
[----:B------:R-:W-:Y:S11]  /*4de0*/  @!P0 BRA `(.L_x_86) ;  /* 0x0000000000148947 */ /* 0x000ff60003800000 */
[----:B------:R-:W-:Y:S02]  /*4df0*/  LOP3.LUT P0, RZ, R47, 0xff, RZ, 0xc0, !PT ;  /* 0x000000ff2fff7812 */ /* 0x000fe4000780c0ff */
[----:B------:R-:W-:Y:S04]  /*4e00*/  PLOP3.LUT P2, PT, PT, PT, UP1, 0x80, 0x8 ;  /* 0x000000000008781c */ /* 0x000fe80003f4f018 */
[----:B------:R-:W-:Y:S07]  /*4e10*/  PLOP3.LUT P2, PT, P2, PT, PT, 0x8, 0x80 ;  /* 0x000000000080781c */ /* 0x000fee000174e170 */
[----:B------:R-:W-:Y:S11]  /*4e20*/  @P0 FSETP.EQ.AND P2, PT, R24, RZ, PT ;  /* 0x000000ff1800020b */ /* 0x000ff60003f42000 */
[----:B------:R-:W-:Y:S02]  /*4e30*/  @!UPT UIADD3 URZ, UPT, UPT, URZ, URZ, URZ ;  /* 0x000000fffffff290 */ /* 0x000fe4000fffe0ff */
.L_x_86:
[----:B------:R-:W3:Y:S01]  /*4e40*/  SYNCS.PHASECHK.TRANS64.TRYWAIT P0, [UR17+0x98], R2 ;  /* 0x00009802ff0075a7 */ /* 0x000ee20008001111 */
[----:B------:R-:W-:Y:S02]  /*4e50*/  ELECT P1, URZ, PT ;  /* 0x0000000000ff782f */ /* 0x000fe40003820000 */
[----:B------:R-:W-:Y:S01]  /*4e60*/  IADD3 R10, PT, PT, R10, 0x1, RZ ;  /* 0x000000010a0a7810 */ /* 0x000fe20007ffe0ff */
[----:B---3--:R-:W-:Y:S10]  /*4e70*/  @!P0 BRA `(.L_x_87) ;  /* 0x0000002400388947 */ /* 0x008ff40003800000 */
.L_x_148:
[----:B------:R-:W-:Y:S01]  /*4e80*/  PLOP3.LUT P1, PT, P2, P1, PT, 0xf2, 0x2f ;  /* 0x00000000002f781c */ /* 0x000fe20001723e72 */
[----:B------:R-:W-:Y:S01]  /*4e90*/  UMOV UR18, 0x0 ;  /* 0x0000000000127882 */ /* 0x000fe20000000000 */
[----:B------:R-:W-:Y:S01]  /*4ea0*/  UMOV UR19, 0x10000000 ;  /* 0x1000000000137882 */ /* 0x000fe20000000000 */
[----:B------:R-:W-:Y:S01]  /*4eb0*/  UMOV UR12, UR36 ;  /* 0x00000024000c7c82 */ /* 0x000fe20008000000 */
[----:B------:R-:W-:Y:S01]  /*4ec0*/  LOP3.LUT R11, R11, 0x1, RZ, 0x3c, !PT ;  /* 0x000000010b0b7812 */ /* 0x000fe200078e3cff */
[----:B------:R-:W-:Y:S01]  /*4ed0*/  UMOV UR36, UR25 ;  /* 0x0000001900247c82 */ /* 0x000fe20008000000 */
[----:B------:R-:W-:Y:S07]  /*4ee0*/  UPLOP3.LUT UP4, UPT, UPT, UPT, UPT, 0x80, 0x8 ;  /* 0x000000000008789c */ /* 0x000fee0003f8f070 */
[----:B--2---:R-:W-:Y:S01]  /*4ef0*/  @!P1 IADD3 R2, P0, PT, R12, 0x580, RZ ;  /* 0x000005800c029810 */ /* 0x004fe20007f1e0ff */
[----:B------:R-:W-:Y:S03]  /*4f00*/  VOTEU.ALL UP0, P1 ;  /* 0x0000000000ff7886 */ /* 0x000fe60000800000 */
[----:B------:R-:W-:Y:S01]  /*4f10*/  @!P1 R2UR UR5, R2 ;  /* 0x00000000020592ca */ /* 0x000fe200000e0000 */
[----:B------:R-:W-:Y:S01]  /*4f20*/  @!P1 IMAD.X R0, RZ, RZ, R13, P0 ;  /* 0x000000ffff009224 */ /* 0x000fe200000e060d */
[----:B------:R-:W-:Y:S01]  /*4f30*/  @!UP0 USHF.L.U32 UR10, UR45, 0x5, URZ ;  /* 0x000000052d0a8899 */ /* 0x000fe200080006ff */
[----:B------:R-:W-:Y:S01]  /*4f40*/  ISETP.NE.AND P0, PT, R10, 0x2, PT ;  /* 0x000000020a00780c */ /* 0x000fe20003f05270 */
[----:B------:R-:W-:Y:S02]  /*4f50*/  @!UP0 USHF.L.U32 UR11, UR46, 0x6, URZ ;  /* 0x000000062e0b8899 */ /* 0x000fe400080006ff */
[----:B------:R-:W-:Y:S01]  /*4f60*/  @!P1 R2UR UR4, R0 ;  /* 0x00000000000492ca */ /* 0x000fe200000e0000 */
[----:B------:R-:W-:Y:S01]  /*4f70*/  @!UP0 UIADD3 UR8, UPT, UPT, UR17, 0x200, URZ ;  /* 0x0000020011088890 */ /* 0x000fe2000fffe0ff */
[----:B------:R-:W-:Y:S01]  /*4f80*/  SEL R0, RZ, 0x1, P0 ;  /* 0x00000001ff007807 */ /* 0x000fe20000000000 */
[----:B------:R-:W-:Y:S01]  /*4f90*/  @!UP0 UIADD3 UR9, UPT, UPT, UR17, 0x90, URZ ;  /* 0x0000009011098890 */ /* 0x000fe2000fffe0ff */
[----:B------:R-:W-:Y:S01]  /*4fa0*/  SEL R10, R10, RZ, P0 ;  /* 0x000000ff0a0a7207 */ /* 0x000fe20000000000 */
[----:B------:R-:W-:Y:S01]  /*4fb0*/  VOTEU.ALL UP0, P1 ;  /* 0x0000000000ff7886 */ /* 0x000fe20000800000 */
[----:B------:R-:W-:Y:S01]  /*4fc0*/  LOP3.LUT R9, R9, R0, RZ, 0x3c, !PT ;  /* 0x0000000009097212 */ /* 0x000fe200078e3cff */
[----:B------:R-:W-:Y:S01]  /*4fd0*/  IMAD.U32 R2, RZ, RZ, UR5 ;  /* 0x00000005ff027e24 */ /* 0x000fe2000f8e00ff */
[----:B------:R-:W-:Y:S02]  /*4fe0*/  UIADD3 UR45, UPT, UPT, UR7, UR57, URZ ;  /* 0x00000039072d7290 */ /* 0x000fe4000fffe0ff */
[----:B------:R-:W-:Y:S03]  /*4ff0*/  UIADD3 UR46, UPT, UPT, UR13, UR60, URZ ;  /* 0x0000003c0d2e7290 */ /* 0x000fe6000fffe0ff */
[----:B------:R-:W-:Y:S01]  /*5000*/  IMAD.U32 R3, RZ, RZ, UR4 ;  /* 0x00000004ff037e24 */ /* 0x000fe2000f8e00ff */
[----:B------:R-:W-:Y:S04]  /*5010*/  @!P1 R2UR UR4, R2 ;  /* 0x00000000020492ca */ /* 0x000fe800000e0000 */
[----:B------:R-:W-:Y:S11]  /*5020*/  @!P1 R2UR UR5, R3 ;  /* 0x00000000030592ca */ /* 0x000ff600000e0000 */
[----:B------:R-:W-:Y:S02]  /*5030*/  @!UPT UIADD3 URZ, UPT, UPT, URZ, URZ, URZ ;  /* 0x000000fffffff290 */ /* 0x000fe4000fffe0ff */
[----:B------:R2:W-:Y:S01]  /*5040*/  @!UP0 UTMALDG.3D [UR8], [UR4], desc[UR18] ;  /* 0x00001208040085b4 */ /* 0x0005e20008011000 */
[----:B------:R2:W-:Y:S01]  /*5050*/  @!P1 SYNCS.ARRIVE.TRANS64.RED.A0TR RZ, [UR17+0x90], R8 ;  /* 0x00009008ffff99a7 */ /* 0x0005e20008300411 */
[----:B------:R-:W-:Y:S01]  /*5060*/  SYNCS.ARRIVE.TRANS64.RED.A1T0 RZ, [UR52], RZ ;  /* 0x000000ffffff79a7 */ /* 0x000fe20008100434 */
[----:B------:R-:W-:Y:S05]  /*5070*/  BRA.U UP2, `(.L_x_88) ;  /* 0xfffffff502747547 */ /* 0x000fea000b83ffff */
[----:B------:R-:W-:Y:S07]  /*5080*/  MOV R0, UR17 ;  /* 0x0000001100007c02 */ /* 0x000fee0008000f00 */
.L_x_89:
[----:B---3--:R-:W-:-:S04]  /*5090*/  SHF.L.U32 R2, R11, 0x1f, RZ ;  /* 0x0000001f0b027819 */ /* 0x008fc800000006ff */
[----:B------:R3:W4:Y:S03]  /*50a0*/  SYNCS.PHASECHK.TRANS64.TRYWAIT P0, [R0+URZ+0x98], R2 ;  /* 0x00009802000075a7 */ /* 0x00072600080011ff */
[----:B----4-:R-:W-:Y:S05]  /*50b0*/  @!P0 NANOSLEEP.SYNCS 0x989680 ;  /* 0x009896800000895d */ /* 0x010fea0003900000 */
[----:B------:R-:W4:Y:S02]  /*50c0*/  @!P0 SYNCS.PHASECHK.TRANS64 P0, [R0+URZ+0x98], R2 ;  /* 0x00009802000085a7 */ /* 0x000f2400080010ff */
[----:B-12-4-:R-:W-:Y:S05]  /*50d0*/  @P0 EXIT ;  /* 0x000000000000094d */ /* 0x016fea0003800000 */
[----:B------:R-:W-:Y:S05]  /*50e0*/  BRA `(.L_x_89) ;  /* 0xfffffffc00e87947 */ /* 0x000fea000383ffff */
.L_x_80:
[----:B------:R-:W-:-:S06]  /*50f0*/  UISETP.GE.AND UP0, UPT, UR18, 0x4, UPT ;  /* 0x000000041200788c */ /* 0x000fcc000bf06270 */
[----:B------:R-:W-:-:S13]  /*5100*/  PLOP3.LUT P0, PT, PT, PT, UP0, 0x80, 0x8 ;  /* 0x000000000008781c */ /* 0x000fda0003f0f008 */
[----:B-1----:R-:W-:Y:S05]  /*5110*/  @!P0 EXIT ;  /* 0x000000000000894d */ /* 0x002fea0003800000 */
[----:B------:R-:W-:Y:S01]  /*5120*/  BAR.SYNC.DEFER_BLOCKING 0x6, 0xa0 ;  /* 0x0182800000007b1d */ /* 0x000fe20000010000 */
[C---:B------:R-:W-:Y:S01]  /*5130*/  IMAD.SHL.U32 R3, R37.reuse, 0x20, RZ ;  /* 0x0000002025037824 */ /* 0x040fe200078e00ff */
[----:B------:R-:W-:Y:S01]  /*5140*/  CS2R R50, SRZ ;  /* 0x0000000000327805 */ /* 0x000fe2000001ff00 */
[C---:B------:R-:W-:Y:S02]  /*5150*/  IMAD.SHL.U32 R46, R37.reuse, 0x10, RZ ;  /* 0x00000010252e7824 */ /* 0x040fe400078e00ff */
[----:B------:R-:W-:Y:S01]  /*5160*/  IMAD.SHL.U32 R2, R37, 0x4, RZ ;  /* 0x0000000425027824 */ /* 0x000fe200078e00ff */
[----:B------:R-:W-:Y:S02]  /*5170*/  UMOV UR44, 0x400 ;  /* 0x00000400002c7882 */ /* 0x000fe40000000000 */
[----:B------:R-:W1:Y:S01]  /*5180*/  LDC.64 R42, c[0x0][0x888] ;  /* 0x00022200ff2a7b82 */ /* 0x000e620000000a00 */
[----:B------:R-:W-:Y:S01]  /*5190*/  ULEA UR44, UR52, UR44, 0x18 ;  /* 0x0000002c342c7291 */ /* 0x000fe2000f8ec0ff */
[----:B------:R-:W-:Y:S01]  /*51a0*/  LOP3.LUT R6, R3, 0x80, RZ, 0xc0, !PT ;  /* 0x0000008003067812 */ /* 0x000fe200078ec0ff */
[----:B------:R-:W-:Y:S01]  /*51b0*/  IMAD.U32 R22, R37, 0x10000, RZ ;  /* 0x0001000025167824 */ /* 0x000fe200078e00ff */
[----:B------:R-:W-:Y:S01]  /*51c0*/  LOP3.LUT R46, R46, 0x600, RZ, 0xc0, !PT ;  /* 0x000006002e2e7812 */ /* 0x000fe200078ec0ff */
[----:B------:R-:W-:Y:S01]  /*51d0*/  UIADD3 UR4, UPT, UPT, UR44, 0xa00, URZ ;  /* 0x00000a002c047890 */ /* 0x000fe2000fffe0ff */
[----:B------:R-:W-:Y:S01]  /*51e0*/  LOP3.LUT R6, R6, 0x10, R37, 0xf8, !PT ;  /* 0x0000001006067812 */ /* 0x000fe200078ef825 */
[----:B------:R-:W-:Y:S01]  /*51f0*/  IMAD.MOV.U32 R52, RZ, RZ, RZ ;  /* 0x000000ffff347224 */ /* 0x000fe200078e00ff */
[----:B------:R-:W2:Y:S01]  /*5200*/  LDC.64 R44, c[0x0][0x890] ;  /* 0x00022400ff2c7b82 */ /* 0x000ea20000000a00 */
[--C-:B------:R-:W-:Y:S01]  /*5210*/  LOP3.LUT R46, R46, 0x60, R3.reuse, 0xf8, !PT ;  /* 0x000000602e2e7812 */ /* 0x100fe200078ef803 */
[----:B------:R-:W-:Y:S01]  /*5220*/  IMAD.MOV.U32 R49, RZ, RZ, RZ ;  /* 0x000000ffff317224 */ /* 0x000fe200078e00ff */
[----:B------:R-:W-:Y:S01]  /*5230*/  LOP3.LUT R2, R6, 0x10, R2, 0x78, !PT ;  /* 0x0000001006027812 */ /* 0x000fe200078e7802 */
[----:B------:R-:W-:Y:S01]  /*5240*/  IMAD.U32 R53, RZ, RZ, UR4 ;  /* 0x00000004ff357e24 */ /* 0x000fe2000f8e00ff */
[----:B------:R-:W-:Y:S01]  /*5250*/  LOP3.LUT R46, R46, 0x100, R3, 0xf8, !PT ;  /* 0x000001002e2e7812 */ /* 0x000fe200078ef803 */
[----:B------:R-:W3:Y:S01]  /*5260*/  LDCU UR54, c[0x0][0x370] ;  /* 0x00006e00ff3677ac */ /* 0x000ee20008000800 */
[----:B------:R-:W-:Y:S01]  /*5270*/  LOP3.LUT R22, R22, 0x600000, RZ, 0xc0, !PT ;  /* 0x0060000016167812 */ /* 0x000fe200078ec0ff */
[----:B------:R-:W4:Y:S01]  /*5280*/  LDC.64 R40, c[0x0][0x8b0] ;  /* 0x00022c00ff287b82 */ /* 0x000f220000000a00 */
[----:B------:R-:W3:Y:S01]  /*5290*/  LDS R0, [UR44+0x160] ;  /* 0x0001602cff007984 */ /* 0x000ee20008000800 */
[----:B------:R-:W-:Y:S01]  /*52a0*/  LOP3.LUT R46, R46, R2, RZ, 0xfc, !PT ;  /* 0x000000022e2e7212 */ /* 0x000fe200078efcff */
[----:B------:R-:W-:Y:S01]  /*52b0*/  IMAD.MOV.U32 R2, RZ, RZ, RZ ;  /* 0x000000ffff027224 */ /* 0x000fe200078e00ff */
[----:B------:R-:W1:Y:S04]  /*52c0*/  LDCU.64 UR62, c[0x0][0x348] ;  /* 0x00006900ff3e77ac */ /* 0x000e680008000a00 */
[----:B------:R-:W1:Y:S01]  /*52d0*/  LDC.64 R38, c[0x0][0x8a8] ;  /* 0x00022a00ff267b82 */ /* 0x000e620000000a00 */
[----:B------:R-:W1:Y:S01]  /*52e0*/  LDCU UR43, c[0x0][0xb0c] ;  /* 0x00016180ff2b77ac */ /* 0x000e620008000800 */
[----:B------:R-:W1:Y:S01]  /*52f0*/  LDCU UR39, c[0x0][0xb30] ;  /* 0x00016600ff2777ac */ /* 0x000e620008000800 */
[----:B------:R-:W1:Y:S01]  /*5300*/  LDCU.64 UR58, c[0x0][0x888] ;  /* 0x00011100ff3a77ac */ /* 0x000e620008000a00 */
[----:B------:R-:W1:Y:S01]  /*5310*/  LDCU.64 UR40, c[0x0][0xb28] ;  /* 0x00016500ff2877ac */ /* 0x000e620008000a00 */
[----:B------:R-:W1:Y:S01]  /*5320*/  LDCU.128 UR48, c[0x0][0xb10] ;  /* 0x00016200ff3077ac */ /* 0x000e620008000c00 */
[----:B------:R-:W1:Y:S01]  /*5330*/  LDCU UR53, c[0x0][0x374] ;  /* 0x00006e80ff3577ac */ /* 0x000e620008000800 */
[----:B------:R-:W-:Y:S01]  /*5340*/  UIADD3 UR56, UPT, UPT, UR44, 0x200, URZ ;  /* 0x000002002c387890 */ /* 0x000fe2000fffe0ff */
[----:B--23--:R-:W-:-:S11]  /*5350*/  IMAD.IADD R22, R0, 0x1, R22 ;  /* 0x0000000100167824 */ /* 0x00cfd600078e0216 */
.L_x_107:
[----:B------:R-:W-:Y:S02]  /*5360*/  LEA R8, R49, UR44, 0x3 ;  /* 0x0000002c31087c11 */ /* 0x000fe4000f8e18ff */
[----:B------:R-:W-:Y:S02]  /*5370*/  SHF.L.U32 R0, R51, 0x1f, RZ ;  /* 0x0000001f33007819 */ /* 0x000fe400000006ff */
[----:B-1----:R-:W-:Y:S02]  /*5380*/  LEA R4, R49, UR44, 0x4 ;  /* 0x0000002c31047c11 */ /* 0x002fe4000f8e20ff */
[----:B--2---:R-:W2:Y:S02]  /*5390*/  SYNCS.PHASECHK.TRANS64.TRYWAIT P0, [R8+URZ+0xb0], R0 ;  /* 0x0000b000080075a7 */ /* 0x004ea400080011ff */
[----:B--2---:R-:W-:Y:S05]  /*53a0*/  @!P0 BRA `(.L_x_90) ;  /* 0x0000002000048947 */ /* 0x004fea0003800000 */
.L_x_149:
[----:B------:R-:W3:Y:S01]  /*53b0*/  LDS.128 R4, [R4+0x140] ;  /* 0x0001400004047984 */ /* 0x000ee20000000c00 */
[----:B------:R-:W-:Y:S01]  /*53c0*/  UISETP.GE.AND UP0, UPT, UR42, 0x1, UPT ;  /* 0x000000012a00788c */ /* 0x000fe2000bf06270 */
[----:B------:R-:W-:Y:S01]  /*53d0*/  @!PT LDS RZ, [RZ] ;  /* 0x00000000fffff984 */ /* 0x000fe20000000800 */
[----:B------:R-:W-:Y:S01]  /*53e0*/  @!PT LDS RZ, [RZ] ;  /* 0x00000000fffff984 */ /* 0x000fe20000000800 */
[----:B------:R-:W-:Y:S01]  /*53f0*/  @!PT LDS RZ, [RZ] ;  /* 0x00000000fffff984 */ /* 0x000fe20000000800 */
[----:B------:R-:W-:Y:S01]  /*5400*/  @!PT LDS RZ, [RZ] ;  /* 0x00000000fffff984 */ /* 0x000fe20000000800 */
[----:B------:R1:W-:Y:S06]  /*5410*/  MEMBAR.ALL.CTA ;  /* 0x0000000000007992 */ /* 0x0003ec0000008000 */
[----:B-1----:R-:W1:Y:S01]  /*5420*/  FENCE.VIEW.ASYNC.S ;  /* 0x00000000000073c6 */ /* 0x002e620000000000 */
[----:B---3--:R-:W-:Y:S11]  /*5430*/  LOP3.LUT P0, RZ, R6, 0x1, RZ, 0xc0, !PT ;  /* 0x0000000106ff7812 */ /* 0x008ff6000780c0ff */
[----:B------:R-:W-:Y:S02]  /*5440*/  @!UPT UIADD3 URZ, UPT, UPT, URZ, URZ, URZ ;  /* 0x000000fffffff290 */ /* 0x000fe4000fffe0ff */
[----:B-1----:R-:W-:Y:S01]  /*5450*/  VOTEU.ANY UP1, P0 ;  /* 0x0000000000ff7886 */ /* 0x002fe20000020100 */
[----:B------:R-:W-:Y:S01]  /*5460*/  PLOP3.LUT P0, PT, PT, PT, UP1, 0x80, 0x8 ;  /* 0x000000000008781c */ /* 0x000fe20003f0f018 */
[----:B------:R-:W-:Y:S11]  /*5470*/  UP2UR UR47, UPR, URZ, 0x2 ;  /* 0x00000002ff2f7883 */ /* 0x000ff60008000000 */
[----:B------:R-:W-:Y:S01]  /*5480*/  @!UPT UIADD3 URZ, UPT, UPT, URZ, URZ, URZ ;  /* 0x000000fffffff290 */ /* 0x000fe2000fffe0ff */
        /* <DEDUP_REMOVED lines=13> */
[----:B------:R-:W2:Y:S01]  /*5560*/  LDCU UR12, c[0x0][0xb20] ;  /* 0x00016400ff0c77ac */ /* 0x000ea20008000800 */
[----:B------:R-:W-:Y:S02]  /*5570*/  UIMAD.WIDE.U32 UR4, UR53, UR51, URZ ;  /* 0x00000033350472a5 */ /* 0x000fe4000f8e00ff */
[----:B------:R-:W-:Y:S02]  /*5580*/  UIMAD.WIDE.U32 UR6, UR54, UR48, URZ ;  /* 0x00000030360672a5 */ /* 0x000fe4000f8e00ff */
[----:B------:R-:W-:Y:S02]  /*5590*/  UISETP.NE.AND UP0, UPT, UR50, 0x1, UPT ;  /* 0x000000013200788c */ /* 0x000fe4000bf05270 */
[----:B------:R-:W-:Y:S02]  /*55a0*/  UIMAD.WIDE.U32 UR8, UR37, UR51, URZ ;  /* 0x00000033250872a5 */ /* 0x000fe4000f8e00ff */
[----:B------:R-:W-:Y:S02]  /*55b0*/  UIMAD.WIDE.U32 UR10, UR38, UR48, URZ ;  /* 0x00000030260a72a5 */ /* 0x000fe4000f8e00ff */
[----:B------:R-:W-:Y:S02]  /*55c0*/  UISETP.NE.AND UP1, UPT, UR43, 0x1, UPT ;  /* 0x000000012b00788c */ /* 0x000fe4000bf25270 */
[----:B------:R-:W-:Y:S01]  /*55d0*/  UISETP.NE.AND UP2, UPT, UR42, 0x1, UPT ;  /* 0x000000012a00788c */ /* 0x000fe2000bf45270 */
[----:B------:R-:W-:Y:S02]  /*55e0*/  UMOV UR4, UR5 ;  /* 0x0000000500047c82 */ /* 0x000fe40008000000 */
[----:B--2---:R-:W-:Y:S03]  /*55f0*/  USHF.R.U32.HI UR5, URZ, UR12, UR4 ;  /* 0x0000000cff057299 */ /* 0x004fe60008011604 */
[----:B------:R-:W-:Y:S02]  /*5600*/  UMOV UR4, UR7 ;  /* 0x0000000700047c82 */ /* 0x000fe40008000000 */
[----:B------:R-:W-:Y:S02]  /*5610*/  USHF.R.U32.HI UR7, URZ, UR49, UR4 ;  /* 0x00000031ff077299 */ /* 0x000fe40008011604 */
[----:B------:R-:W-:Y:S02]  /*5620*/  USEL UR4, UR53, UR5, !UP0 ;  /* 0x0000000535047287 */ /* 0x000fe4000c000000 */
[----:B------:R-:W-:Y:S01]  /*5630*/  USEL UR7, UR54, UR7, !UP1 ;  /* 0x0000000736077287 */ /* 0x000fe2000c800000 */
[----:B------:R-:W-:Y:S01]  /*5640*/  UMOV UR5, UR9 ;  /* 0x0000000900057c82 */ /* 0x000fe20008000000 */
[----:B------:R-:W-:Y:S02]  /*5650*/  UIMAD.WIDE.U32 UR8, UR4, UR40, URZ ;  /* 0x00000028040872a5 */ /* 0x000fe4000f8e00ff */
[----:B------:R-:W-:Y:S03]  /*5660*/  USHF.R.U32.HI UR6, URZ, UR12, UR5 ;  /* 0x0000000cff067299 */ /* 0x000fe60008011605 */
[----:B------:R-:W-:Y:S01]  /*5670*/  UMOV UR5, UR11 ;  /* 0x0000000b00057c82 */ /* 0x000fe20008000000 */
[----:B------:R-:W-:Y:S02]  /*5680*/  UIMAD.WIDE.U32 UR10, UR7, UR40, URZ ;  /* 0x00000028070a72a5 */ /* 0x000fe4000f8e00ff */
[----:B------:R-:W-:Y:S02]  /*5690*/  USHF.R.U32.HI UR12, URZ, UR49, UR5 ;  /* 0x00000031ff0c7299 */ /* 0x000fe40008011605 */
[----:B------:R-:W-:Y:S01]  /*56a0*/  USEL UR6, UR37, UR6, !UP0 ;  /* 0x0000000625067287 */ /* 0x000fe2000c000000 */
[----:B------:R-:W-:Y:S02]  /*56b0*/  UMOV UR5, UR9 ;  /* 0x0000000900057c82 */ /* 0x000fe40008000000 */
[----:B------:R-:W-:Y:S01]  /*56c0*/  UMOV UR10, UR11 ;  /* 0x0000000b000a7c82 */ /* 0x000fe20008000000 */
[----:B------:R-:W-:Y:S02]  /*56d0*/  @UP2 USHF.R.U32.HI UR4, URZ, UR41, UR5 ;  /* 0x00000029ff042299 */ /* 0x000fe40008011605 */
[----:B------:R-:W-:Y:S02]  /*56e0*/  @UP2 USHF.R.U32.HI UR7, URZ, UR41, UR10 ;  /* 0x00000029ff072299 */ /* 0x000fe4000801160a */
[----:B------:R-:W-:Y:S02]  /*56f0*/  UIMAD UR4, UR42, UR4, URZ ;  /* 0x000000042a0472a4 */ /* 0x000fe4000f8e02ff */
[----:B------:R-:W-:Y:S02]  /*5700*/  UIMAD.WIDE.U32 UR10, UR6, UR40, URZ ;  /* 0x00000028060a72a5 */ /* 0x000fe4000f8e00ff */
[----:B------:R-:W-:Y:S02]  /*5710*/  USEL UR5, UR38, UR12, !UP1 ;  /* 0x0000000c26057287 */ /* 0x000fe4000c800000 */
[----:B------:R-:W-:Y:S02]  /*5720*/  UIMAD UR8, UR42, UR7, URZ ;  /* 0x000000072a0872a4 */ /* 0x000fe4000f8e02ff */
[----:B------:R-:W-:Y:S03]  /*5730*/  UISETP.GE.AND UP0, UPT, UR6, UR4, UPT ;  /* 0x000000040600728c */ /* 0x000fe6000bf06270 */
[----:B------:R-:W-:Y:S01]  /*5740*/  UMOV UR4, UR11 ;  /* 0x0000000b00047c82 */ /* 0x000fe20008000000 */
[----:B------:R-:W-:Y:S02]  /*5750*/  UISETP.GE.OR UP0, UPT, UR5, UR8, UP0 ;  /* 0x000000080500728c */ /* 0x000fe40008706670 */
[----:B------:R-:W-:Y:S02]  /*5760*/  USHF.R.U32.HI UR4, URZ, UR41, UR4 ;  /* 0x00000029ff047299 */ /* 0x000fe40008011604 */
[----:B------:R-:W-:Y:S02]  /*5770*/  UIMAD.WIDE.U32 UR8, UR5, UR40, URZ ;  /* 0x00000028050872a5 */ /* 0x000fe4000f8e00ff */
[----:B------:R-:W-:Y:S02]  /*5780*/  USEL UR11, UR6, UR4, !UP2 ;  /* 0x00000004060b7287 */ /* 0x000fe4000d000000 */
[----:B------:R-:W-:Y:S02]  /*5790*/  UIADD3 UR8, UPT, UPT, -UR5, URZ, URZ ;  /* 0x000000ff05087290 */ /* 0x000fe4000fffe1ff */
[----:B------:R-:W-:Y:S01]  /*57a0*/  UIADD3 UR10, UPT, UPT, -UR11, URZ, URZ ;  /* 0x000000ff0b0a7290 */ /* 0x000fe2000fffe1ff */
[----:B------:R-:W-:Y:S01]  /*57b0*/  @!UP0 UMOV UR4, UR9 ;  /* 0x0000000900048c82 */ /* 0x000fe20008000000 */
[----:B------:R-:W-:Y:S02]  /*57c0*/  UIADD3 UR9, UPT, UPT, -UR6, URZ, URZ ;  /* 0x000000ff06097290 */ /* 0x000fe4000fffe1ff */
[----:B------:R-:W-:Y:S02]  /*57d0*/  @!UP0 USHF.R.U32.HI UR4, URZ, UR41, UR4 ;  /* 0x00000029ff048299 */ /* 0x000fe40008011604 */
[----:B------:R-:W-:Y:S02]  /*57e0*/  UIMAD UR10, UR42, UR10, UR6 ;  /* 0x0000000a2a0a72a4 */ /* 0x000fe4000f8e0206 */
[----:B------:R-:W-:Y:S04]  /*57f0*/  @!UP0 USEL UR4, UR5, UR4, !UP2 ;  /* 0x0000000405048287 */ /* 0x000fe8000d000000 */
[----:B------:R-:W-:Y:S02]  /*5800*/  @!UP0 UIMAD UR10, UR7, UR10, UR4 ;  /* 0x0000000a070a82a4 */ /* 0x000fe4000f8e0204 */
[----:B------:R-:W-:Y:S02]  /*5810*/  @!UP0 UIADD3 UR11, UPT, UPT, UR11, -UR4, URZ ;  /* 0x800000040b0b8290 */ /* 0x000fe4000fffe0ff */
[----:B------:R-:W-:Y:S02]  /*5820*/  UIMAD UR7, UR43, UR8, UR38 ;  /* 0x000000082b0772a4 */ /* 0x000fe4000f8e0226 */
[----:B------:R-:W-:Y:S02]  /*5830*/  @!UP0 UIMAD UR6, UR11, UR42, UR5 ;  /* 0x0000002a0b0682a4 */ /* 0x000fe4000f8e0205 */
[----:B------:R-:W-:Y:S01]  /*5840*/  UIMAD UR4, UR50, UR9, UR37 ;  /* 0x00000009320472a4 */ /* 0x000fe2000f8e0225 */
[----:B------:R-:W-:Y:S02]  /*5850*/  @!UP0 UMOV UR5, UR10 ;  /* 0x0000000a00058c82 */ /* 0x000fe40008000000 */
[----:B------:R-:W-:Y:S02]  /*5860*/  UIMAD UR38, UR5, UR43, UR7 ;  /* 0x0000002b052672a4 */ /* 0x000fe4000f8e0207 */
[----:B------:R-:W-:Y:S11]  /*5870*/  UIMAD UR37, UR6, UR50, UR4 ;  /* 0x00000032062572a4 */ /* 0x000ff6000f8e0204 */
[----:B------:R-:W-:Y:S01]  /*5880*/  @!UPT UIADD3 URZ, UPT, UPT, URZ, URZ, URZ ;  /* 0x000000fffffff290 */ /* 0x000fe2000fffe0ff */
.L_x_91:
[----:B------:R-:W-:Y:S01]  /*5890*/  UISETP.NE.AND UP0, UPT, UR39, 0x1, UPT ;  /* 0x000000012700788c */ /* 0x000fe2000bf05270 */
[----:B------:R-:W-:Y:S10]  /*58a0*/  IADD3 R49, PT, PT, R49, 0x1, RZ ;  /* 0x0000000131317810 */ /* 0x000ff40007ffe0ff */
[----:B------:R-:W2:Y:S01]  /*58b0*/  @!UP0 LDCU.128 UR12, c[0x0][0xb10] ;  /* 0x00016200ff0c87ac */ /* 0x000ea20008000c00 */
[----:B------:R-:W3:Y:S01]  /*58c0*/  @!UP0 LDCU UR5, c[0x0][0xb0c] ;  /* 0x00016180ff0587ac */ /* 0x000ee20008000800 */
[----:B------:R-:W4:Y:S01]  /*58d0*/  @!UP0 LDCU UR10, c[0x0][0xb20] ;  /* 0x00016400ff0a87ac */ /* 0x000f220008000800 */
[----:B--2---:R-:W-:Y:S02]  /*58e0*/  UIMAD.WIDE.U32 UR8, UR38, UR12, URZ ;  /* 0x0000000c260872a5 */ /* 0x004fe4000f8e00ff */
[----:B------:R-:W-:Y:S02]  /*58f0*/  UIMAD.WIDE.U32 UR6, UR37, UR15, URZ ;  /* 0x0000000f250672a5 */ /* 0x000fe4000f8e00ff */
[----:B------:R-:W-:Y:S03]  /*5900*/  @!UP0 UISETP.NE.AND UP1, UPT, UR14, 0x1, UPT ;  /* 0x000000010e00888c */ /* 0x000fe6000bf25270 */
[----:B------:R-:W-:Y:S01]  /*5910*/  @!UP0 UMOV UR4, UR9 ;  /* 0x0000000900048c82 */ /* 0x000fe20008000000 */
[----:B---3--:R-:W-:Y:S02]  /*5920*/  @!UP0 UISETP.NE.AND UP2, UPT, UR5, 0x1, UPT ;  /* 0x000000010500888c */ /* 0x008fe4000bf45270 */
[----:B------:R-:W-:Y:S01]  /*5930*/  @!UP0 USHF.R.U32.HI UR4, URZ, UR13, UR4 ;  /* 0x0000000dff048299 */ /* 0x000fe20008011604 */
[----:B------:R-:W-:Y:S02]  /*5940*/  @!UP0 UMOV UR6, UR7 ;  /* 0x0000000700068c82 */ /* 0x000fe40008000000 */
[----:B----4-:R-:W-:Y:S02]  /*5950*/  @!UP0 USHF.R.U32.HI UR6, URZ, UR10, UR6 ;  /* 0x0000000aff068299 */ /* 0x010fe40008011606 */
[----:B------:R-:W-:Y:S02]  /*5960*/  @!UP0 USEL UR7, UR38, UR4, !UP2 ;  /* 0x0000000426078287 */ /* 0x000fe4000d000000 */
[----:B------:R-:W-:Y:S04]  /*5970*/  @!UP0 USEL UR6, UR37, UR6, !UP1 ;  /* 0x0000000625068287 */ /* 0x000fe8000c800000 */
[----:B------:R-:W-:Y:S02]  /*5980*/  @!UP0 UIADD3 UR4, UPT, UPT, -UR7, UR6, URZ ;  /* 0x0000000607048290 */ /* 0x000fe4000fffe1ff */
[----:B------:R-:W-:Y:S02]  /*5990*/  @!UP0 UIADD3 UR6, UPT, UPT, UR7, -UR6, URZ ;  /* 0x8000000607068290 */ /* 0x000fe4000fffe0ff */
[----:B------:R-:W-:Y:S02]  /*59a0*/  @!UP0 UIMAD UR38, UR4, UR5, UR38 ;  /* 0x00000005042682a4 */ /* 0x000fe4000f8e0226 */
[----:B------:R-:W-:Y:S02]  /*59b0*/  @!UP0 UIMAD UR37, UR6, UR14, UR37 ;  /* 0x0000000e062582a4 */ /* 0x000fe4000f8e0225 */
[----:B------:R-:W-:Y:S09]  /*59c0*/  ULOP3.LUT UP0, URZ, UR56, 0x90, URZ, 0xc0, !UPT ;  /* 0x0000009038ff7892 */ /* 0x000ff2000f80c0ff */
[----:B------:R-:W-:Y:S05]  /*59d0*/  BRA.U !UP0, `(.L_x_92) ;  /* 0x0000000108407547 */ /* 0x000fea000b800000 */
[----:B------:R-:W2:Y:S01]  /*59e0*/  LDCU.64 UR8, c[0x4][0x80] ;  /* 0x01001000ff0877ac */ /* 0x000ea20008000a00 */
[----:B------:R-:W-:Y:S01]  /*59f0*/  MOV R15, 0x0 ;  /* 0x00000000000f7802 */ /* 0x000fe20000000f00 */
[----:B------:R-:W-:Y:S02]  /*5a00*/  HFMA2 R12, -RZ, RZ, 0, 5.9604644775390625e-08 ;  /* 0x00000001ff0c7431 */ /* 0x000fe400000001ff */
[----:B------:R-:W-:Y:S02]  /*5a10*/  IMAD.MOV.U32 R8, RZ, RZ, 0x70 ;  /* 0x00000070ff087424 */ /* 0x000fe400078e00ff */
[----:B------:R-:W-:Y:S01]  /*5a20*/  IMAD.MOV.U32 R13, RZ, RZ, RZ ;  /* 0x000000ffff0d7224 */ /* 0x000fe200078e00ff */
[----:B------:R-:W3:Y:S01]  /*5a30*/  LDCU.64 UR6, c[0x4][0x88] ;  /* 0x01001100ff0677ac */ /* 0x000ee20008000a00 */
[----:B------:R-:W4:Y:S01]  /*5a40*/  LDC.64 R14, c[0x4][R15] ;  /* 0x010000000f0e7b82 */ /* 0x000f220000000a00 */
[----:B------:R-:W1:Y:S01]  /*5a50*/  LDCU.64 UR4, c[0x4][0x8] ;  /* 0x01000100ff0477ac */ /* 0x000e620008000a00 */
[----:B--2---:R-:W-:Y:S01]  /*5a60*/  MOV R5, UR9 ;  /* 0x0000000900057c02 */ /* 0x004fe20008000f00 */
[----:B------:R-:W-:Y:S01]  /*5a70*/  IMAD.U32 R4, RZ, RZ, UR8 ;  /* 0x00000008ff047e24 */ /* 0x000fe2000f8e00ff */
[----:B---3--:R-:W-:Y:S01]  /*5a80*/  MOV R7, UR7 ;  /* 0x0000000700077c02 */ /* 0x008fe20008000f00 */
[----:B------:R-:W-:Y:S01]  /*5a90*/  IMAD.U32 R6, RZ, RZ, UR6 ;  /* 0x00000006ff067e24 */ /* 0x000fe2000f8e00ff */
[----:B-1----:R-:W-:Y:S01]  /*5aa0*/  MOV R11, UR5 ;  /* 0x00000005000b7c02 */ /* 0x002fe20008000f00 */
[----:B------:R-:W-:Y:S02]  /*5ab0*/  IMAD.U32 R10, RZ, RZ, UR4 ;  /* 0x00000004ff0a7e24 */ /* 0x000fe4000f8e00ff */
[----:B------:R-:W-:Y:S07]  /*5ac0*/  LEPC R20, `(.L_x_92) ;  /* 0x000000001014794e */ /* 0x000fee0000000000 */
[----:B----45:R-:W-:Y:S05]  /*5ad0*/  CALL.ABS.NOINC R14 ;  /* 0x000000000e007343 */ /* 0x030fea0003c00000 */
.L_x_92:
[----:B------:R-:W-:Y:S01]  /*5ae0*/  LOP3.LUT P0, RZ, R53, 0x90, RZ, 0xc0, !PT ;  /* 0x0000009035ff7812 */ /* 0x000fe2000780c0ff */
[----:B------:R-:W-:Y:S11]  /*5af0*/  BSSY.RECONVERGENT B6, `(.L_x_93) ;  /* 0x0000013000067945 */ /* 0x000ff60003800200 */
[----:B------:R-:W-:Y:S01]  /*5b00*/  @!UPT UIADD3 URZ, UPT, UPT, URZ, URZ, URZ ;  /* 0x000000fffffff290 */ /* 0x000fe2000fffe0ff */
[----:B------:R-:W-:Y:S05]  /*5b10*/  @!P0 BRA `(.L_x_94) ;  /* 0x0000000000408947 */ /* 0x000fea0003800000 */
        /* <DEDUP_REMOVED lines=16> */
.L_x_94:
[----:B------:R-:W-:Y:S05]  /*5c20*/  BSYNC.RECONVERGENT B6 ;  /* 0x0000000000067941 */ /* 0x000fea0003800200 */
.L_x_93:
[----:B------:R-:W-:Y:S01]  /*5c30*/  ISETP.NE.U32.AND P3, PT, R44, RZ, PT ;  /* 0x000000ff2c00720c */ /* 0x000fe20003f65070 */
[----:B------:R-:W-:Y:S01]  /*5c40*/  UISETP.NE.AND UP1, UPT, UR61, URZ, UPT ;  /* 0x000000ff3d00728c */ /* 0x000fe2000bf25270 */
[----:B------:R-:W-:Y:S02]  /*5c50*/  ISETP.NE.U32.AND P4, PT, R40, RZ, PT ;  /* 0x000000ff2800720c */ /* 0x000fe40003f85070 */
[----:B------:R-:W-:Y:S02]  /*5c60*/  ISETP.NE.AND.EX P3, PT, R45, RZ, PT, P3 ;  /* 0x000000ff2d00720c */ /* 0x000fe40003f65330 */
[----:B------:R-:W-:Y:S02]  /*5c70*/  PLOP3.LUT P1, PT, PT, PT, PT, 0x8, 0x80 ;  /* 0x000000000080781c */ /* 0x000fe40003f2e170 */
[----:B------:R-:W-:Y:S02]  /*5c80*/  PLOP3.LUT P0, PT, PT, PT, UP1, 0x80, 0x8 ;  /* 0x000000000008781c */ /* 0x000fe40003f0f018 */
[----:B------:R-:W-:Y:S02]  /*5c90*/  ISETP.NE.AND.EX P4, PT, R41, RZ, PT, P4 ;  /* 0x000000ff2900720c */ /* 0x000fe40003f85340 */
[----:B------:R-:W2:Y:S09]  /*5ca0*/  @UP1 LDCU.64 UR4, c[0x0][0x888] ;  /* 0x00011100ff0417ac */ /* 0x000eb20008000a00 */
[----:B------:R-:W-:Y:S01]  /*5cb0*/  @P0 PLOP3.LUT P1, PT, P3, PT, PT, 0x80, 0x8 ;  /* 0x000000000008081c */ /* 0x000fe20001f2f070 */
[----:B--2---:R-:W-:Y:S04]  /*5cc0*/  @UP1 UISETP.NE.U32.AND UP0, UPT, UR4, URZ, UPT ;  /* 0x000000ff0400128c */ /* 0x004fe8000bf05070 */
[----:B------:R-:W-:Y:S04]  /*5cd0*/  @UP1 UISETP.NE.AND.EX UP0, UPT, UR5, URZ, UPT, UP0 ;  /* 0x000000ff0500128c */ /* 0x000fe8000bf05300 */
[----:B------:R-:W-:Y:S01]  /*5ce0*/  @UP1 USEL UR4, URZ, 0xffffffff, UP0 ;  /* 0xffffffffff041887 */ /* 0x000fe20008000000 */
[----:B------:R-:W-:Y:S11]  /*5cf0*/  @!P3 BRA `(.L_x_95) ;  /* 0x000000000030b947 */ /* 0x000ff60003800000 */
[----:B------:R-:W-:Y:S01]  /*5d00*/  ISETP.NE.U32.AND P2, PT, R42, RZ, PT ;  /* 0x000000ff2a00720c */ /* 0x000fe20003f45070 */
[----:B------:R-:W2:Y:S01]  /*5d10*/  LDCU.64 UR6, c[0x0][0x358] ;  /* 0x00006b00ff0677ac */ /* 0x000ea20008000a00 */
[----:B------:R-:W-:Y:S02]  /*5d20*/  IMAD.MOV.U32 R47, RZ, RZ, 0x1 ;  /* 0x00000001ff2f7424 */ /* 0x000fe400078e00ff */
[----:B------:R-:W-:Y:S11]  /*5d30*/  ISETP.NE.AND.EX P2, PT, R43, RZ, PT, P2 ;  /* 0x000000ff2b00720c */ /* 0x000ff60003f45320 */
[----:B------:R-:W-:Y:S02]  /*5d40*/  @!UPT UIADD3 URZ, UPT, UPT, URZ, URZ, URZ ;  /* 0x000000fffffff290 */ /* 0x000fe4000fffe0ff */
[----:B------:R-:W3:Y:S01]  /*5d50*/  @P2 LDC.64 R4, c[0x0][0x888] ;  /* 0x00022200ff042b82 */ /* 0x000ee20000000a00 */
[----:B-1----:R-:W-:Y:S04]  /*5d60*/  @P2 IMAD R0, R44, UR36, RZ ;  /* 0x000000242c002c24 */ /* 0x002fe8000f8e02ff */
[----:B---3--:R-:W-:Y:S04]  /*5d70*/  @P2 IMAD.WIDE R4, R0, 0x4, R4 ;  /* 0x0000000400042825 */ /* 0x008fe800078e0204 */
[----:B------:R-:W-:Y:S01]  /*5d80*/  HFMA2 R0, -RZ, RZ, 0, 5.9604644775390625e-08 ;  /* 0x00000001ff007431 */ /* 0x000fe200000001ff */
[----:B--2--5:R2:W5:Y:S04]  /*5d90*/  @P2 LDG.E R24, desc[UR6][R4.64] ;  /* 0x0000000604182981 */ /* 0x024568000c1e1900 */
[----:B------:R-:W-:Y:S01]  /*5da0*/  @!P2 PRMT R47, R0, 0x7610, R47 ;  /* 0x00007610002fa816 */ /* 0x000fe2000000002f */
[----:B--2---:R-:W3:Y:S06]  /*5db0*/  @!P2 LDC R24, c[0x0][0x880] ;  /* 0x00022000ff18ab82 */ /* 0x004eec0000000800 */
.L_x_95:
[----:B------:R-:W-:Y:S05]  /*5dc0*/  @!P4 BRA `(.L_x_96) ;  /* 0x000000000024c947 */ /* 0x000fea0003800000 */
[----:B------:R-:W-:Y:S01]  /*5dd0*/  ISETP.NE.U32.AND P2, PT, R38, RZ, PT ;  /* 0x000000ff2600720c */ /* 0x000fe20003f45070 */
[----:B------:R-:W2:Y:S03]  /*5de0*/  LDCU.64 UR6, c[0x0][0x358] ;  /* 0x00006b00ff0677ac */ /* 0x000ea60008000a00 */
[----:B------:R-:W-:Y:S11]  /*5df0*/  ISETP.NE.AND.EX P2, PT, R39, RZ, PT, P2 ;  /* 0x000000ff2700720c */ /* 0x000ff60003f45320 */
[----:B------:R-:W-:Y:S02]  /*5e00*/  @!UPT UIADD3 URZ, UPT, UPT, URZ, URZ, URZ ;  /* 0x000000fffffff290 */ /* 0x000fe4000fffe0ff */
[----:B------:R-:W4:Y:S01]  /*5e10*/  @P2 LDC.64 R4, c[0x0][0x8a8] ;  /* 0x00022a00ff042b82 */ /* 0x000f220000000a00 */
[----:B-1----:R-:W-:Y:S04]  /*5e20*/  @P2 IMAD R0, R40, UR36, RZ ;  /* 0x0000002428002c24 */ /* 0x002fe8000f8e02ff */
[----:B----4-:R-:W-:Y:S05]  /*5e30*/  @P2 IMAD.WIDE R4, R0, 0x4, R4 ;  /* 0x0000000400042825 */ /* 0x010fea00078e0204 */
[----:B--2--5:R2:W5:Y:S02]  /*5e40*/  @P2 LDG.E R23, desc[UR6][R4.64] ;  /* 0x0000000604172981 */ /* 0x024564000c1e1900 */
[----:B--2---:R-:W4:Y:S02]  /*5e50*/  @!P2 LDC R23, c[0x0][0x8a0] ;  /* 0x00022800ff17ab82 */ /* 0x004f240000000800 */
.L_x_96:
[----:B---3-5:R-:W-:Y:S01]  /*5e60*/  @P0 FSETP.NEU.AND P4, PT, R24, RZ, PT ;  /* 0x000000ff1800020b */ /* 0x028fe20003f8d000 */
[----:B-1----:R-:W-:Y:S01]  /*5e70*/  IMAD.U32 R0, RZ, RZ, UR4 ;  /* 0x00000004ff007e24 */ /* 0x002fe2000f8e00ff */
[----:B------:R-:W-:Y:S01]  /*5e80*/  @P0 LOP3.LUT P2, RZ, R47, 0xff, RZ, 0xc0, !PT ;  /* 0x000000ff2fff0812 */ /* 0x000fe2000784c0ff */
[----:B------:R-:W-:Y:S01]  /*5e90*/  BSSY B1, `(.L_x_97) ;  /* 0x0000034000017945 */ /* 0x000fe20003800000 */
[----:B------:R-:W-:Y:S02]  /*5ea0*/  @P0 SEL R3, RZ, 0xffffffff, P4 ;  /* 0xffffffffff030807 */ /* 0x000fe40002000000 */
[----:B------:R-:W-:Y:S02]  /*5eb0*/  CS2R R30, SRZ ;  /* 0x00000000001e7805 */ /* 0x000fe4000001ff00 */
[----:B------:R-:W-:Y:S02]  /*5ec0*/  LEA R17, R2, UR44, 0x3 ;  /* 0x0000002c02117c11 */ /* 0x000fe4000f8e18ff */
[----:B------:R-:W-:Y:S02]  /*5ed0*/  CS2R R28, SRZ ;  /* 0x00000000001c7805 */ /* 0x000fe4000001ff00 */
[----:B------:R-:W-:Y:S02]  /*5ee0*/  @P1 SEL R3, R0, R3, !P2 ;  /* 0x0000000300031207 */ /* 0x000fe40005000000 */
[----:B------:R-:W-:Y:S02]  /*5ef0*/  LEA.HI R16, R2, R2, RZ, 0x1 ;  /* 0x0000000202107211 */ /* 0x000fe400078f08ff */
[----:B------:R-:W-:Y:S02]  /*5f00*/  @P0 LOP3.LUT R3, R3, 0x1, RZ, 0xc0, !PT ;  /* 0x0000000103030812 */ /* 0x000fe400078ec0ff */
[----:B------:R-:W-:Y:S02]  /*5f10*/  PLOP3.LUT P5, PT, PT, PT, PT, 0x8, 0x80 ;  /* 0x000000000080781c */ /* 0x000fe40003fae170 */
[----:B------:R-:W-:Y:S02]  /*5f20*/  ISETP.NE.U32.OR P1, PT, R3, 0x1, !P0 ;  /* 0x000000010300780c */ /* 0x000fe40004725470 */
[----:B------:R-:W-:Y:S11]  /*5f30*/  SHF.L.U32 R3, R52, 0x1f, RZ ;  /* 0x0000001f34037819 */ /* 0x000ff600000006ff */
[----:B------:R-:W-:Y:S04]  /*5f40*/  @P1 SHF.L.U32 R0, R50, 0x1f, RZ ;  /* 0x0000001f32001819 */ /* 0x000fe800000006ff */
[----:B------:R1:W2:Y:S01]  /*5f50*/  @P1 SYNCS.PHASECHK.TRANS64.TRYWAIT P0, [UR44+0x90], R0 ;  /* 0x00009000ff0015a7 */ /* 0x0002a2000800112c */
[----:B------:R3:W3:Y:S01]  /*5f60*/  SYNCS.PHASECHK.TRANS64.TRYWAIT P4, [R17+URZ+0xd0], R3 ;  /* 0x0000d003110075a7 */ /* 0x0006e200080811ff */
[C---:B-1----:R-:W-:Y:S01]  /*5f70*/  IMAD.SHL.U32 R0, R16.reuse, 0x10, RZ ;  /* 0x0000001010007824 */ /* 0x042fe200078e00ff */
[----:B------:R-:W-:Y:S04]  /*5f80*/  LOP3.LUT R16, R16, 0xffe, RZ, 0xc0, !PT ;  /* 0x00000ffe10107812 */ /* 0x000fe800078ec0ff */
[----:B------:R-:W-:Y:S01]  /*5f90*/  LOP3.LUT R0, R0, 0xffffffe0, RZ, 0xc0, !PT ;  /* 0xffffffe000007812 */ /* 0x000fe200078ec0ff */
[----:B------:R-:W-:Y:S04]  /*5fa0*/  IMAD.IADD R16, R2, 0x1, -R16 ;  /* 0x0000000102107824 */ /* 0x000fe800078e0a10 */
[----:B------:R-:W-:Y:S04]  /*5fb0*/  IMAD.IADD R0, R22, 0x1, R0 ;  /* 0x0000000116007824 */ /* 0x000fe800078e0200 */
[----:B------:R-:W-:Y:S01]  /*5fc0*/  IMAD R16, R16, 0x100000, R0 ;  /* 0x0010000010107824 */ /* 0x000fe200078e0200 */
[----:B--2---:R-:W-:Y:S01]  /*5fd0*/  @P1 PLOP3.LUT P5, PT, P0, PT, PT, 0x8, 0x80 ;  /* 0x000000000080181c */ /* 0x004fe200007ae170 */
[----:B------:R-:W-:Y:S01]  /*5fe0*/  @!UPT UIADD3 URZ, UPT, UPT, URZ, URZ, URZ ;  /* 0x000000fffffff290 */ /* 0x000fe2000fffe0ff */
[----:B---3--:R-:W-:Y:S11]  /*5ff0*/  @!P1 BRA `(.L_x_98) ;  /* 0x0000000000749947 */ /* 0x008ff60003800000 */
[----:B------:R-:W-:Y:S01]  /*6000*/  ISETP.NE.U32.AND P0, PT, RZ, UR58, PT ;  /* 0x0000003aff007c0c */ /* 0x000fe2000bf05070 */
[----:B------:R-:W-:Y:S01]  /*6010*/  BSSY B0, `(.L_x_99) ;  /* 0x0000010000007945 */ /* 0x000fe20003800000 */
[----:B------:R-:W-:Y:S02]  /*6020*/  FSETP.NEU.AND P2, PT, R24, RZ, PT ;  /* 0x000000ff1800720b */ /* 0x000fe40003f4d000 */
[----:B------:R-:W-:Y:S02]  /*6030*/  CS2R R30, SRZ ;  /* 0x00000000001e7805 */ /* 0x000fe4000001ff00 */
[----:B------:R-:W-:Y:S02]  /*6040*/  ISETP.NE.AND.EX P0, PT, RZ, UR59, PT, P0 ;  /* 0x0000003bff007c0c */ /* 0x000fe4000bf05300 */
[----:B------:R-:W-:Y:S02]  /*6050*/  CS2R R28, SRZ ;  /* 0x00000000001c7805 */ /* 0x000fe4000001ff00 */
[----:B------:R-:W-:Y:S02]  /*6060*/  LOP3.LUT P1, RZ, R47, 0xff, RZ, 0xc0, !PT ;  /* 0x000000ff2fff7812 */ /* 0x000fe4000782c0ff */
[----:B------:R-:W-:Y:S02]  /*6070*/  SEL R0, RZ, 0xffffffff, P2 ;  /* 0xffffffffff007807 */ /* 0x000fe40001000000 */
[----:B------:R-:W-:Y:S04]  /*6080*/  SEL R4, RZ, 0xffffffff, P0 ;  /* 0xffffffffff047807 */ /* 0x000fe80000000000 */
[----:B------:R-:W-:Y:S04]  /*6090*/  @P3 SEL R0, R4, R0, !P1 ;  /* 0x0000000004003207 */ /* 0x000fe80004800000 */
[----:B------:R-:W-:Y:S04]  /*60a0*/  LOP3.LUT R0, R0, 0x1, RZ, 0xc0, !PT ;  /* 0x0000000100007812 */ /* 0x000fe800078ec0ff */
[----:B------:R-:W-:Y:S01]  /*60b0*/  ISETP.NE.U32.AND P0, PT, R0, 0x1, PT ;  /* 0x000000010000780c */ /* 0x000fe20003f05070 */
[----:B------:R-:W-:Y:S01]  /*60c0*/  @!UPT UIADD3 URZ, UPT, UPT, URZ, URZ, URZ ;  /* 0x000000fffffff290 */ /* 0x000fe2000fffe0ff */
[----:B------:R-:W-:Y:S11]  /*60d0*/  @!P5 BRA `(.L_x_100) ;  /* 0x00000000000cd947 */ /* 0x000ff60003800000 */
[----:B------:R-:W-:Y:S04]  /*60e0*/  SHF.L.U32 R4, R50, 0x1f, RZ ;  /* 0x0000001f32047819 */ /* 0x000fe800000006ff */
[----:B------:R-:W1:Y:S02]  /*60f0*/  SYNCS.PHASECHK.TRANS64.TRYWAIT P1, [UR44+0x90], R4 ;  /* 0x00009004ff0075a7 */ /* 0x000e64000802112c */
[----:B-1----:R-:W-:Y:S05]  /*6100*/  @!P1 BRA `(.L_x_101) ;  /* 0x0000001000c09947 */ /* 0x002fea0003800000 */
.L_x_100:
[----:B------:R-:W-:Y:S05]  /*6110*/  BSYNC B0 ;  /* 0x0000000000007941 */ /* 0x000fea0003800000 */
.L_x_99:
[----:B------:R2:W3:Y:S01]  /*6120*/  @P0 LDS.128 R28, [R46+UR44+0x200] ;  /* 0x0002002c2e1c0984 */ /* 0x0004e20008000c00 */
[----:B------:R-:W-:Y:S01]  /*6130*/  UIADD3 UR4, UPT, UPT, UR44, 0x98, URZ ;  /* 0x000000982c047890 */ /* 0x000fe2000fffe0ff */
[----:B------:R-:W-:Y:S01]  /*6140*/  LOP3.LUT R50, R50, 0x1, RZ, 0x3c, !PT ;  /* 0x0000000132327812 */ /* 0x000fe200078e3cff */
[----:B------:R-:W-:Y:S01]  /*6150*/  @!PT LDS RZ, [RZ] ;  /* 0x00000000fffff984 */ /* 0x000fe20000000800 */
[----:B------:R-:W-:Y:S01]  /*6160*/  @!PT LDS RZ, [RZ] ;  /* 0x00000000fffff984 */ /* 0x000fe20000000800 */
[----:B------:R-:W-:Y:S01]  /*6170*/  @!PT LDS RZ, [RZ] ;  /* 0x00000000fffff984 */ /* 0x000fe20000000800 */
[----:B------:R-:W-:Y:S01]  /*6180*/  @!PT LDS RZ, [RZ] ;  /* 0x00000000fffff984 */ /* 0x000fe20000000800 */
[----:B------:R5:W-:Y:S06]  /*6190*/  MEMBAR.ALL.CTA ;  /* 0x0000000000007992 */ /* 0x000bec0000008000 */
[----:B-----5:R-:W5:Y:S01]  /*61a0*/  FENCE.VIEW.ASYNC.S ;  /* 0x00000000000073c6 */ /* 0x020f620000000000 */
[----:B------:R-:W-:Y:S09]  /*61b0*/  UPRMT UR4, UR52, 0x654, UR4 ;  /* 0x0000065434047896 */ /* 0x000ff20008000004 */
[----:B-----5:R-:W-:Y:S03]  /*61c0*/  SYNCS.ARRIVE.TRANS64.RED.A1T0 RZ, [UR4], RZ ;  /* 0x000000ffffff79a7 */ /* 0x020fe60008100404 */
.L_x_98:
[----:B------:R-:W-:Y:S05]  /*61d0*/  BSYNC B1 ;  /* 0x0000000000017941 */ /* 0x000fea0003800000 */
.L_x_97:
[----:B-1----:R-:W-:Y:S04]  /*61e0*/  SHF.R.U32.HI R0, RZ, 0x15, R16 ;  /* 0x00000015ff007819 */ /* 0x002fe80000011610 */
[----:B------:R-:W-:Y:S01]  /*61f0*/  LOP3.LUT P0, RZ, R0, 0x3, R48, 0x48, !PT ;  /* 0x0000000300ff7812 */ /* 0x000fe20007804830 */
[----:B------:R-:W-:Y:S01]  /*6200*/  @!UPT UIADD3 URZ, UPT, UPT, URZ, URZ, URZ ;  /* 0x000000fffffff290 */ /* 0x000fe2000fffe0ff */
[----:B------:R-:W-:Y:S11]  /*6210*/  @P4 BRA `(.L_x_102) ;  /* 0x0000000000084947 */ /* 0x000ff60003800000 */
[----:B------:R-:W1:Y:S02]  /*6220*/  SYNCS.PHASECHK.TRANS64.TRYWAIT P1, [R17+URZ+0xd0], R3 ;  /* 0x0000d003110075a7 */ /* 0x000e6400080211ff */
[----:B-1----:R-:W-:Y:S05]  /*6230*/  @!P1 BRA `(.L_x_103) ;  /* 0x00000010008c9947 */ /* 0x002fea0003800000 */
.L_x_102:
[----:B------:R-:W-:Y:S05]  /*6240*/  @!P0 BRA `(.L_x_104) ;  /* 0x0000000000408947 */ /* 0x000fea0003800000 */
[----:B------:R-:W1:Y:S01]  /*6250*/  LDCU.64 UR8, c[0x4][0x70] ;  /* 0x01000e00ff0877ac */ /* 0x000e620008000a00 */
[----:B------:R-:W-:Y:S01]  /*6260*/  MOV R15, 0x0 ;  /* 0x00000000000f7802 */ /* 0x000fe20000000f00 */
[----:B------:R-:W-:Y:S02]  /*6270*/  HFMA2 R12, -RZ, RZ, 0, 5.9604644775390625e-08 ;  /* 0x00000001ff0c7431 */ /* 0x000fe400000001ff */
[----:B------:R-:W-:Y:S02]  /*6280*/  IMAD.MOV.U32 R8, RZ, RZ, 0x192 ;  /* 0x00000192ff087424 */ /* 0x000fe400078e00ff */
[----:B------:R-:W-:Y:S01]  /*6290*/  IMAD.MOV.U32 R13, RZ, RZ, RZ ;  /* 0x000000ffff0d7224 */ /* 0x000fe200078e00ff */
[----:B------:R-:W5:Y:S01]  /*62a0*/  LDCU.64 UR6, c[0x4][0x78] ;  /* 0x01000f00ff0677ac */ /* 0x000f620008000a00 */
[----:B------:R-:W2:Y:S01]  /*62b0*/  LDC.64 R14, c[0x4][R15] ;  /* 0x010000000f0e7b82 */ /* 0x000ea20000000a00 */
[----:B------:R-:W3:Y:S01]  /*62c0*/  LDCU.64 UR4, c[0x4][0x10] ;  /* 0x01000200ff0477ac */ /* 0x000ee20008000a00 */
[----:B-1----:R-:W-:Y:S01]  /*62d0*/  MOV R5, UR9 ;  /* 0x0000000900057c02 */ /* 0x002fe20008000f00 */
[----:B------:R-:W-:Y:S01]  /*62e0*/  IMAD.U32 R4, RZ, RZ, UR8 ;  /* 0x00000008ff047e24 */ /* 0x000fe2000f8e00ff */
[----:B-----5:R-:W-:Y:S01]  /*62f0*/  MOV R7, UR7 ;  /* 0x0000000700077c02 */ /* 0x020fe20008000f00 */
[----:B------:R-:W-:Y:S01]  /*6300*/  IMAD.U32 R6, RZ, RZ, UR6 ;  /* 0x00000006ff067e24 */ /* 0x000fe2000f8e00ff */
[----:B---3--:R-:W-:Y:S01]  /*6310*/  MOV R11, UR5 ;  /* 0x00000005000b7c02 */ /* 0x008fe20008000f00 */
[----:B------:R-:W-:Y:S02]  /*6320*/  IMAD.U32 R10, RZ, RZ, UR4 ;  /* 0x00000004ff0a7e24 */ /* 0x000fe4000f8e00ff */
[----:B------:R-:W-:Y:S07]  /*6330*/  LEPC R20, `(.L_x_104) ;  /* 0x000000001014794e */ /* 0x000fee0000000000 */
[----:B--2-4-:R-:W-:Y:S05]  /*6340*/  CALL.ABS.NOINC R14 ;  /* 0x000000000e007343 */ /* 0x014fea0003c00000 */
.L_x_104:
[----:B------:R-:W-:Y:S01]  /*6350*/  LOP3.LUT P0, RZ, R37, 0x60, RZ, 0xc0, !PT ;  /* 0x0000006025ff7812 */ /* 0x000fe2000780c0ff */
[----:B------:R-:W-:Y:S05]  /*6360*/  WARPSYNC.ALL ;  /* 0x0000000000007948 */ /* 0x000fea0003800000 */
[----:B------:R-:W-:Y:S01]  /*6370*/  R2UR UR4, R16 ;  /* 0x00000000100472ca */ /* 0x000fe200000e0000 */
[----:B------:R-:W-:Y:S01]  /*6380*/  BSSY.RECONVERGENT B0, `(.L_x_105) ;  /* 0x000005e000007945 */ /* 0x000fe20003800200 */
[----:B------:R-:W-:Y:S02]  /*6390*/  R2UR UR5, R17 ;  /* 0x00000000110572ca */ /* 0x000fe400000e0000 */
[-C--:B---3--:R-:W-:Y:S02]  /*63a0*/  F2FP.F16.E4M3.UNPACK_B R3, R28.reuse ;  /* 0x0000001cff03723e */ /* 0x088fe400020006ff */
[----:B------:R-:W-:Y:S02]  /*63b0*/  F2FP.F16.E4M3.UNPACK_B R28, R28.H1 ;  /* 0x0000001cff1c723e */ /* 0x000fe400030006ff */
[-C--:B------:R-:W-:Y:S01]  /*63c0*/  F2FP.F16.E4M3.UNPACK_B R26, R29.reuse ;  /* 0x0000001dff1a723e */ /* 0x080fe200020006ff */
[--C-:B------:R-:W-:Y:S01]  /*63d0*/  HADD2.F32 R0, -RZ, R3.reuse.H0_H0 ;  /* 0x20000003ff007230 */ /* 0x100fe20000004100 */
[----:B------:R-:W-:Y:S01]  /*63e0*/  F2FP.F16.E4M3.UNPACK_B R29, R29.H1 ;  /* 0x0000001dff1d723e */ /* 0x000fe200030006ff */
[----:B------:R-:W-:Y:S01]  /*63f0*/  HADD2.F32 R3, -RZ, R3.H1_H1 ;  /* 0x30000003ff037230 */ /* 0x000fe20000004100 */
[-C--:B------:R-:W-:Y:S01]  /*6400*/  F2FP.F16.E4M3.UNPACK_B R33, R30.reuse ;  /* 0x0000001eff21723e */ /* 0x080fe200020006ff */
[----:B------:R-:W-:Y:S01]  /*6410*/  LDTM.16dp32bit_t0_t15.x16 R4, tmem[UR4] ;  /* 0x00000004000479ee */ /* 0x000fe20008a00000 */
[----:B------:R-:W1:Y:S01]  /*6420*/  LDTM.16dp32bit_t16_t31.x16 R4, tmem[UR4+0x10] ;  /* 0x00001004000479ee */ /* 0x000e620008a20000 */
[----:B------:R-:W-:Y:S01]  /*6430*/  NOP ;  /* 0x0000000000007918 */ /* 0x000fe20000000000 */
[----:B------:R-:W-:Y:S01]  /*6440*/  UIADD3 UR4, UPT, UPT, UR5, 0xf0, URZ ;  /* 0x000000f005047890 */ /* 0x000fe2000fffe0ff */
[--C-:B------:R-:W-:Y:S01]  /*6450*/  HADD2.F32 R25, -RZ, R26.reuse.H0_H0 ;  /* 0x2000001aff197230 */ /* 0x100fe20000004100 */
[----:B------:R-:W-:Y:S01]  /*6460*/  F2FP.F16.E4M3.UNPACK_B R32, R30.H1 ;  /* 0x0000001eff20723e */ /* 0x000fe200030006ff */
[----:B------:R-:W-:Y:S01]  /*6470*/  HADD2.F32 R26, -RZ, R26.H1_H1 ;  /* 0x3000001aff1a7230 */ /* 0x000fe20000004100 */
[----:B------:R-:W-:Y:S01]  /*6480*/  UPRMT UR4, UR52, 0x654, UR4 ;  /* 0x0000065434047896 */ /* 0x000fe20008000004 */
[----:B------:R-:W-:Y:S01]  /*6490*/  HADD2.F32 R30, -RZ, R33.H1_H1 ;  /* 0x30000021ff1e7230 */ /* 0x000fe20000004100 */
[-C--:B------:R-:W-:Y:S01]  /*64a0*/  F2FP.F16.E4M3.UNPACK_B R34, R31.reuse ;  /* 0x0000001fff22723e */ /* 0x080fe200020006ff */
[--C-:B------:R-:W-:Y:S01]  /*64b0*/  HADD2.F32 R20, -RZ, R28.reuse.H0_H0 ;  /* 0x2000001cff147230 */ /* 0x100fe20000004100 */
[----:B------:R-:W-:Y:S01]  /*64c0*/  F2FP.F16.E4M3.UNPACK_B R36, R31.H1 ;  /* 0x0000001fff24723e */ /* 0x000fe200030006ff */
[----:B------:R-:W-:Y:S01]  /*64d0*/  HADD2.F32 R21, -RZ, R28.H1_H1 ;  /* 0x3000001cff157230 */ /* 0x000fe20000004100 */
[----:B------:R-:W-:Y:S01]  /*64e0*/  IADD3 R2, PT, PT, R2, 0x1, RZ ;  /* 0x0000000102027810 */ /* 0x000fe20007ffe0ff */
[--C-:B------:R-:W-:Y:S02]  /*64f0*/  HADD2.F32 R27, -RZ, R29.reuse.H0_H0 ;  /* 0x2000001dff1b7230 */ /* 0x100fe40000004100 */
[----:B-1----:R-:W-:Y:S01]  /*6500*/  SYNCS.ARRIVE.TRANS64.RED.A1T0 RZ, [UR4], RZ ;  /* 0x000000ffffff79a7 */ /* 0x002fe20008100404 */
[----:B------:R-:W-:Y:S02]  /*6510*/  HADD2.F32 R28, -RZ, R29.H1_H1 ;  /* 0x3000001dff1c7230 */ /* 0x000fe40000004100 */
[----:B------:R-:W-:Y:S02]  /*6520*/  HADD2.F32 R29, -RZ, R33.H0_H0 ;  /* 0x20000021ff1d7230 */ /* 0x000fe40000004100 */
[--C-:B------:R-:W-:Y:S02]  /*6530*/  HADD2.F32 R33, -RZ, R34.reuse.H0_H0 ;  /* 0x20000022ff217230 */ /* 0x100fe40000004100 */
[----:B------:R-:W-:Y:S02]  /*6540*/  HADD2.F32 R34, -RZ, R34.H1_H1 ;  /* 0x30000022ff227230 */ /* 0x000fe40000004100 */
[C---:B----4-:R-:W-:Y:S01]  /*6550*/  FMUL R4, R23.reuse, R4 ;  /* 0x0000000417047220 */ /* 0x050fe20000400000 */
[C---:B------:R-:W-:Y:S01]  /*6560*/  FMUL R5, R23.reuse, R5 ;  /* 0x0000000517057220 */ /* 0x040fe20000400000 */
[C---:B------:R-:W-:Y:S01]  /*6570*/  FMUL R8, R23.reuse, R8 ;  /* 0x0000000817087220 */ /* 0x040fe20000400000 */
[C---:B------:R-:W-:Y:S01]  /*6580*/  FMUL R9, R23.reuse, R9 ;  /* 0x0000000917097220 */ /* 0x040fe20000400000 */
[C---:B------:R-:W-:Y:S01]  /*6590*/  FFMA R4, R24.reuse, R0, R4 ;  /* 0x0000000018047223 */ /* 0x040fe20000000004 */
[C---:B------:R-:W-:Y:S01]  /*65a0*/  FFMA R5, R24.reuse, R3, R5 ;  /* 0x0000000318057223 */ /* 0x040fe20000000005 */
[C---:B------:R-:W-:Y:S01]  /*65b0*/  FMUL R12, R23.reuse, R12 ;  /* 0x0000000c170c7220 */ /* 0x040fe20000400000 */
[C---:B------:R-:W-:Y:S01]  /*65c0*/  FMUL R13, R23.reuse, R13 ;  /* 0x0000000d170d7220 */ /* 0x040fe20000400000 */
[C---:B------:R-:W-:Y:S01]  /*65d0*/  FMUL R16, R23.reuse, R16 ;  /* 0x0000001017107220 */ /* 0x040fe20000400000 */
[C---:B------:R-:W-:Y:S01]  /*65e0*/  FMUL R17, R23.reuse, R17 ;  /* 0x0000001117117220 */ /* 0x040fe20000400000 */
[C---:B------:R-:W-:Y:S01]  /*65f0*/  FMUL R6, R23.reuse, R6 ;  /* 0x0000000617067220 */ /* 0x040fe20000400000 */
[C---:B------:R-:W-:Y:S01]  /*6600*/  FMUL R7, R23.reuse, R7 ;  /* 0x0000000717077220 */ /* 0x040fe20000400000 */
[C---:B------:R-:W-:Y:S01]  /*6610*/  FMUL R10, R23.reuse, R10 ;  /* 0x0000000a170a7220 */ /* 0x040fe20000400000 */
[C---:B------:R-:W-:Y:S01]  /*6620*/  FMUL R11, R23.reuse, R11 ;  /* 0x0000000b170b7220 */ /* 0x040fe20000400000 */
[C---:B------:R-:W-:Y:S01]  /*6630*/  FFMA R6, R24.reuse, R20, R6 ;  /* 0x0000001418067223 */ /* 0x040fe20000000006 */
[C---:B------:R-:W-:Y:S01]  /*6640*/  FFMA R7, R24.reuse, R21, R7 ;  /* 0x0000001518077223 */ /* 0x040fe20000000007 */
[C---:B------:R-:W-:Y:S01]  /*6650*/  FFMA R8, R24.reuse, R25, R8 ;  /* 0x0000001918087223 */ /* 0x040fe20000000008 */
[C---:B------:R-:W-:Y:S01]  /*6660*/  FFMA R9, R24.reuse, R26, R9 ;  /* 0x0000001a18097223 */ /* 0x040fe20000000009 */
[--C-:B------:R-:W-:Y:S02]  /*6670*/  HADD2.F32 R31, -RZ, R32.reuse.H0_H0 ;  /* 0x20000020ff1f7230 */ /* 0x100fe40000004100 */
[C---:B------:R-:W-:Y:S01]  /*6680*/  FFMA R10, R24.reuse, R27, R10 ;  /* 0x0000001b180a7223 */ /* 0x040fe2000000000a */
[----:B------:R-:W-:Y:S02]  /*6690*/  HADD2.F32 R32, -RZ, R32.H1_H1 ;  /* 0x30000020ff207230 */ /* 0x000fe40000004100 */
[C---:B------:R-:W-:Y:S01]  /*66a0*/  FMUL R14, R23.reuse, R14 ;  /* 0x0000000e170e7220 */ /* 0x040fe20000400000 */
[C---:B------:R-:W-:Y:S01]  /*66b0*/  FFMA R11, R24.reuse, R28, R11 ;  /* 0x0000001c180b7223 */ /* 0x040fe2000000000b */
[C---:B------:R-:W-:Y:S01]  /*66c0*/  FMUL R15, R23.reuse, R15 ;  /* 0x0000000f170f7220 */ /* 0x040fe20000400000 */
[C---:B------:R-:W-:Y:S01]  /*66d0*/  FFMA R12, R24.reuse, R29, R12 ;  /* 0x0000001d180c7223 */ /* 0x040fe2000000000c */
[C---:B------:R-:W-:Y:S01]  /*66e0*/  FFMA R13, R24.reuse, R30, R13 ;  /* 0x0000001e180d7223 */ /* 0x040fe2000000000d */
[--C-:B------:R-:W-:Y:S02]  /*66f0*/  HADD2.F32 R35, -RZ, R36.reuse.H0_H0 ;  /* 0x20000024ff237230 */ /* 0x100fe40000004100 */
[C---:B------:R-:W-:Y:S01]  /*6700*/  FFMA R14, R24.reuse, R31, R14 ;  /* 0x0000001f180e7223 */ /* 0x040fe2000000000e */
[----:B------:R-:W-:Y:S02]  /*6710*/  HADD2.F32 R36, -RZ, R36.H1_H1 ;  /* 0x30000024ff247230 */ /* 0x000fe40000004100 */
[C---:B------:R-:W-:Y:S01]  /*6720*/  FMUL R18, R23.reuse, R18 ;  /* 0x0000001217127220 */ /* 0x040fe20000400000 */
[C---:B------:R-:W-:Y:S01]  /*6730*/  FFMA R15, R24.reuse, R32, R15 ;  /* 0x00000020180f7223 */ /* 0x040fe2000000000f */
[----:B------:R-:W-:Y:S01]  /*6740*/  FMUL R19, R23, R19 ;  /* 0x0000001317137220 */ /* 0x000fe20000400000 */
[C---:B------:R-:W-:Y:S01]  /*6750*/  FFMA R16, R24.reuse, R33, R16 ;  /* 0x0000002118107223 */ /* 0x040fe20000000010 */
[C---:B------:R-:W-:Y:S01]  /*6760*/  FFMA R17, R24.reuse, R34, R17 ;  /* 0x0000002218117223 */ /* 0x040fe20000000011 */
[C---:B------:R-:W-:Y:S01]  /*6770*/  FFMA R18, R24.reuse, R35, R18 ;  /* 0x0000002318127223 */ /* 0x040fe20000000012 */
[----:B------:R-:W-:Y:S01]  /*6780*/  FFMA R19, R24, R36, R19 ;  /* 0x0000002418137223 */ /* 0x000fe20000000013 */
[----:B------:R-:W-:Y:S02]  /*6790*/  F2FP.SATFINITE.E4M3.F32.PACK_AB_MERGE_C R6, R7, R6, RZ ;  /* 0x000000060706723e */ /* 0x000fe400048070ff */
[----:B------:R-:W-:Y:S02]  /*67a0*/  F2FP.SATFINITE.E4M3.F32.PACK_AB_MERGE_C R10, R11, R10, RZ ;  /* 0x0000000a0b0a723e */ /* 0x000fe400048070ff */
[----:B------:R-:W-:Y:S02]  /*67b0*/  F2FP.SATFINITE.E4M3.F32.PACK_AB_MERGE_C R14, R15, R14, RZ ;  /* 0x0000000e0f0e723e */ /* 0x000fe400048070ff */
[----:B------:R-:W-:Y:S02]  /*67c0*/  F2FP.SATFINITE.E4M3.F32.PACK_AB_MERGE_C R7, R19, R18, RZ ;  /* 0x000000121307723e */ /* 0x000fe400048070ff */
[----:B------:R-:W-:Y:S02]  /*67d0*/  F2FP.SATFINITE.E4M3.F32.PACK_AB_MERGE_C R4, R5, R4, R6 ;  /* 0x000000040504723e */ /* 0x000fe40004807006 */
[----:B------:R-:W-:Y:S02]  /*67e0*/  F2FP.SATFINITE.E4M3.F32.PACK_AB_MERGE_C R5, R9, R8, R10 ;  /* 0x000000080905723e */ /* 0x000fe4000480700a */
[----:B------:R-:W-:Y:S02]  /*67f0*/  F2FP.SATFINITE.E4M3.F32.PACK_AB_MERGE_C R6, R13, R12, R14 ;  /* 0x0000000c0d06723e */ /* 0x000fe4000480700e */
[----:B------:R-:W-:Y:S05]  /*6800*/  F2FP.SATFINITE.E4M3.F32.PACK_AB_MERGE_C R7, R17, R16, R7 ;  /* 0x000000101107723e */ /* 0x000fea0004807007 */
[----:B------:R1:W-:Y:S01]  /*6810*/  STS.128 [R46+UR44+0xa00], R4 ;  /* 0x000a00042e007988 */ /* 0x0003e20008000c2c */
[----:B------:R-:W-:Y:S01]  /*6820*/  @!PT LDS RZ, [RZ] ;  /* 0x00000000fffff984 */ /* 0x000fe20000000800 */
[----:B------:R-:W-:Y:S01]  /*6830*/  @!PT LDS RZ, [RZ] ;  /* 0x00000000fffff984 */ /* 0x000fe20000000800 */
[----:B------:R-:W-:Y:S01]  /*6840*/  @!PT LDS RZ, [RZ] ;  /* 0x00000000fffff984 */ /* 0x000fe20000000800 */
[----:B------:R-:W-:Y:S01]  /*6850*/  @!PT LDS RZ, [RZ] ;  /* 0x00000000fffff984 */ /* 0x000fe20000000800 */
[----:B------:R3:W-:Y:S07]  /*6860*/  MEMBAR.ALL.CTA ;  /* 0x0000000000007992 */ /* 0x0007ee0000008000 */
[----:B---3--:R-:W3:Y:S02]  /*6870*/  FENCE.VIEW.ASYNC.S ;  /* 0x00000000000073c6 */ /* 0x008ee40000000000 */
[----:B---3--:R-:W-:Y:S06]  /*6880*/  BAR.SYNC.DEFER_BLOCKING 0x1, 0x80 ;  /* 0x0042000000007b1d */ /* 0x008fec0000010000 */
[----:B------:R-:W-:Y:S05]  /*6890*/  @P0 BRA `(.L_x_106) ;  /* 0x0000000000300947 */ /* 0x000fea0003800000 */
[----:B------:R-:W-:Y:S02]  /*68a0*/  UIADD3 UR4, UPT, UPT, UR44, 0xa00, URZ ;  /* 0x00000a002c047890 */ /* 0x000fe4000fffe0ff */
[----:B------:R-:W-:Y:S02]  /*68b0*/  USHF.L.U32 UR9, UR45, 0x5, URZ ;  /* 0x000000052d097899 */ /* 0x000fe400080006ff */
[----:B------:R-:W-:Y:S02]  /*68c0*/  USHF.L.U32 UR10, UR46, 0x6, URZ ;  /* 0x000000062e0a7899 */ /* 0x000fe400080006ff */
[----:B------:R-:W-:Y:S01]  /*68d0*/  MOV R53, UR4 ;  /* 0x0000000400357c02 */ /* 0x000fe20008000f00 */
[----:B------:R-:W-:Y:S01]  /*68e0*/  UIADD3 UR4, UP0, UPT, UR62, 0x680, URZ ;  /* 0x000006803e047890 */ /* 0x000fe2000ff1e0ff */
[----:B------:R-:W-:Y:S02]  /*68f0*/  UMOV UR11, UR36 ;  /* 0x00000024000b7c82 */ /* 0x000fe40008000000 */
[----:B------:R-:W-:Y:S01]  /*6900*/  R2UR UR8, R53 ;  /* 0x00000000350872ca */ /* 0x000fe200000e0000 */
[----:B------:R-:W-:Y:S11]  /*6910*/  UIADD3.X UR5, UPT, UPT, URZ, UR63, URZ, UP0, !UPT ;  /* 0x0000003fff057290 */ /* 0x000ff600087fe4ff */
[----:B------:R-:W-:Y:S01]  /*6920*/  @!UPT UIADD3 URZ, UPT, UPT, URZ, URZ, URZ ;  /* 0x000000fffffff290 */ /* 0x000fe2000fffe0ff */
[----:B------:R3:W-:Y:S01]  /*6930*/  UTMASTG.3D [UR8], [UR4] ;  /* 0x00000008040073b5 */ /* 0x0007e20008010000 */
[----:B------:R0:W-:Y:S01]  /*6940*/  UTMACMDFLUSH ;  /* 0x00000000000079b7 */ /* 0x0001e20000000000 */
[----:B---3--:R-:W-:Y:S04]  /*6950*/  DEPBAR.LE SB0, 0x0 ;  /* 0x000080000000791a */ /* 0x008fe80000000000 */
.L_x_106:
[----:B------:R-:W-:Y:S05]  /*6960*/  BSYNC.RECONVERGENT B0 ;  /* 0x0000000000007941 */ /* 0x000fea0003800200 */
.L_x_105:
[----:B------:R-:W-:Y:S01]  /*6970*/  BAR.SYNC.DEFER_BLOCKING 0x1, 0x80 ;  /* 0x0042000000007b1d */ /* 0x000fe20000010000 */
[----:B------:R-:W-:Y:S01]  /*6980*/  ISETP.NE.AND P0, PT, R49, 0x2, PT ;  /* 0x000000023100780c */ /* 0x000fe20003f05270 */
[----:B------:R-:W-:Y:S01]  /*6990*/  UISETP.NE.AND UP0, UPT, UR47, URZ, UPT ;  /* 0x000000ff2f00728c */ /* 0x000fe2000bf05270 */
[----:B------:R-:W-:Y:S01]  /*69a0*/  ISETP.NE.AND P1, PT, R2, 0x4, PT ;  /* 0x000000040200780c */ /* 0x000fe20003f25270 */
[----:B------:R-:W-:Y:S01]  /*69b0*/  UIADD3 UR45, UPT, UPT, UR37, UR57, URZ ;  /* 0x00000039252d7290 */ /* 0x000fe2000fffe0ff */
[----:B------:R-:W-:Y:S01]  /*69c0*/  SEL R3, RZ, 0x1, P0 ;  /* 0x00000001ff037807 */ /* 0x000fe20000000000 */
[----:B------:R-:W-:Y:S01]  /*69d0*/  UIADD3 UR46, UPT, UPT, UR38, UR60, URZ ;  /* 0x0000003c262e7290 */ /* 0x000fe2000fffe0ff */
[----:B------:R-:W-:Y:S02]  /*69e0*/  SEL R0, RZ, 0x1, P1 ;  /* 0x00000001ff007807 */ /* 0x000fe40000800000 */
[----:B------:R-:W-:Y:S02]  /*69f0*/  LOP3.LUT R51, R51, R3, RZ, 0x3c, !PT ;  /* 0x0000000333337212 */ /* 0x000fe400078e3cff */
[----:B------:R-:W-:Y:S02]  /*6a00*/  LOP3.LUT R52, R52, R0, RZ, 0x3c, !PT ;  /* 0x0000000034347212 */ /* 0x000fe400078e3cff */
[----:B------:R-:W-:Y:S02]  /*6a10*/  SEL R49, R49, RZ, P0 ;  /* 0x000000ff31317207 */ /* 0x000fe40000000000 */
[----:B------:R-:W-:Y:S01]  /*6a20*/  SEL R2, R2, RZ, P1 ;  /* 0x000000ff02027207 */ /* 0x000fe20000800000 */
[----:B------:R-:W-:Y:S01]  /*6a30*/  UMOV UR36, UR55 ;  /* 0x0000003700247c82 */ /* 0x000fe20008000000 */
[----:B------:R-:W-:Y:S05]  /*6a40*/  BRA.U UP0, `(.L_x_107) ;  /* 0xffffffe900447547 */ /* 0x000fea000b83ffff */
[----:B------:R-:W-:Y:S05]  /*6a50*/  EXIT ;  /* 0x000000000000794d */ /* 0x000fea0003800000 */
.L_x_25:
[----:B---3--:R3:W4:Y:S02]  /*6a60*/  SYNCS.PHASECHK.TRANS64.TRYWAIT P0, [R0+URZ+0x120], R2 ;  /* 0x00012002000075a7 */ /* 0x00872400080011ff */
[----:B----4-:R-:W-:Y:S05]  /*6a70*/  @!P0 NANOSLEEP.SYNCS 0x989680 ;  /* 0x009896800000895d */ /* 0x010fea0003900000 */
[----:B------:R-:W4:Y:S02]  /*6a80*/  @!P0 SYNCS.PHASECHK.TRANS64 P0, [R0+URZ+0x120], R2 ;  /* 0x00012002000085a7 */ /* 0x000f2400080010ff */
[----:B----4-:R-:W-:Y:S05]  /*6a90*/  @!P0 BRA `(.L_x_25) ;  /* 0xfffffffc00f08947 */ /* 0x010fea000383ffff */
[----:B------:R-:W-:Y:S05]  /*6aa0*/  BRA `(.L_x_108) ;  /* 0xffffffac00807947 */ /* 0x000fea000383ffff */
.L_x_28:
[----:B--2---:R-:W-:-:S07]  /*6ab0*/  MOV R0, UR33 ;  /* 0x0000002100007c02 */ /* 0x004fce0008000f00 */
.L_x_109:
[----:B--2---:R2:W3:Y:S02]  /*6ac0*/  SYNCS.PHASECHK.TRANS64.TRYWAIT P0, [R0+URZ+0x48], R3 ;  /* 0x00004803000075a7 */ /* 0x0044e400080011ff */
[----:B---3--:R-:W-:Y:S05]  /*6ad0*/  @!P0 NANOSLEEP.SYNCS 0x989680 ;  /* 0x009896800000895d */ /* 0x008fea0003900000 */
[----:B------:R-:W3:Y:S02]  /*6ae0*/  @!P0 SYNCS.PHASECHK.TRANS64 P0, [R0+URZ+0x48], R3 ;  /* 0x00004803000085a7 */ /* 0x000ee400080010ff */
[----:B---3--:R-:W-:Y:S05]  /*6af0*/  @!P0 BRA `(.L_x_109) ;  /* 0xfffffffc00f08947 */ /* 0x008fea000383ffff */
[----:B------:R-:W-:Y:S05]  /*6b00*/  BRA `(.L_x_27) ;  /* 0xffffffac00c87947 */ /* 0x000fea000383ffff */
.L_x_35:
[----:B-1----:R-:W-:-:S07]  /*6b10*/  MOV R0, UR33 ;  /* 0x0000002100007c02 */ /* 0x002fce0008000f00 */
.L_x_110:
[----:B-1----:R1:W2:Y:S02]  /*6b20*/  SYNCS.PHASECHK.TRANS64.TRYWAIT P0, [R0+URZ+0x48], R3 ;  /* 0x00004803000075a7 */ /* 0x0022a400080011ff */
[----:B--2---:R-:W-:Y:S05]  /*6b30*/  @!P0 NANOSLEEP.SYNCS 0x989680 ;  /* 0x009896800000895d */ /* 0x004fea0003900000 */
[----:B------:R-:W2:Y:S02]  /*6b40*/  @!P0 SYNCS.PHASECHK.TRANS64 P0, [R0+URZ+0x48], R3 ;  /* 0x00004803000085a7 */ /* 0x000ea400080010ff */
[----:B--2---:R-:W-:Y:S05]  /*6b50*/  @!P0 BRA `(.L_x_110) ;  /* 0xfffffffc00f08947 */ /* 0x004fea000383ffff */
[----:B------:R-:W-:Y:S05]  /*6b60*/  BRA `(.L_x_34) ;  /* 0xffffffb000b87947 */ /* 0x000fea000383ffff */
.L_x_40:
[----:B-1----:R1:W2:Y:S02]  /*6b70*/  SYNCS.PHASECHK.TRANS64.TRYWAIT P0, [R3+URZ+0xb0], R0 ;  /* 0x0000b000030075a7 */ /* 0x0022a400080011ff */
[----:B--2---:R-:W-:Y:S05]  /*6b80*/  @!P0 NANOSLEEP.SYNCS 0x989680 ;  /* 0x009896800000895d */ /* 0x004fea0003900000 */
[----:B------:R-:W2:Y:S02]  /*6b90*/  @!P0 SYNCS.PHASECHK.TRANS64 P0, [R3+URZ+0xb0], R0 ;  /* 0x0000b000030085a7 */ /* 0x000ea400080010ff */
[----:B--2---:R-:W-:Y:S05]  /*6ba0*/  @!P0 BRA `(.L_x_40) ;  /* 0xfffffffc00f08947 */ /* 0x004fea000383ffff */
[----:B------:R-:W-:Y:S05]  /*6bb0*/  BRA `(.L_x_111) ;  /* 0xffffffb400887947 */ /* 0x000fea000383ffff */
.L_x_44:
[----:B------:R-:W-:-:S07]  /*6bc0*/  MOV R0, UR4 ;  /* 0x0000000400007c02 */ /* 0x000fce0008000f00 */
.L_x_112:
[----:B-1----:R1:W2:Y:S02]  /*6bd0*/  SYNCS.PHASECHK.TRANS64.TRYWAIT P0, [R0+URZ], R2 ;  /* 0x00000002000075a7 */ /* 0x0022a400080011ff */
[----:B--2---:R-:W-:Y:S05]  /*6be0*/  @!P0 NANOSLEEP.SYNCS 0x989680 ;  /* 0x009896800000895d */ /* 0x004fea0003900000 */
[----:B------:R-:W2:Y:S02]  /*6bf0*/  @!P0 SYNCS.PHASECHK.TRANS64 P0, [R0+URZ], R2 ;  /* 0x00000002000085a7 */ /* 0x000ea400080010ff */
[----:B--2---:R-:W-:Y:S05]  /*6c00*/  @!P0 BRA `(.L_x_112) ;  /* 0xfffffffc00f08947 */ /* 0x004fea000383ffff */
[----:B------:R-:W-:Y:S05]  /*6c10*/  BRA `(.L_x_113) ;  /* 0xffffffbc002c7947 */ /* 0x000fea000383ffff */
.L_x_45:
[----:B------:R-:W-:-:S07]  /*6c20*/  MOV R0, UR5 ;  /* 0x0000000500007c02 */ /* 0x000fce0008000f00 */
.L_x_114:
[----:B-1----:R1:W2:Y:S02]  /*6c30*/  SYNCS.PHASECHK.TRANS64.TRYWAIT P0, [R0+URZ], R3 ;  /* 0x00000003000075a7 */ /* 0x0022a400080011ff */
[----:B--2---:R-:W-:Y:S05]  /*6c40*/  @!P0 NANOSLEEP.SYNCS 0x989680 ;  /* 0x009896800000895d */ /* 0x004fea0003900000 */
[----:B------:R-:W2:Y:S02]  /*6c50*/  @!P0 SYNCS.PHASECHK.TRANS64 P0, [R0+URZ], R3 ;  /* 0x00000003000085a7 */ /* 0x000ea400080010ff */
[----:B--2---:R-:W-:Y:S05]  /*6c60*/  @!P0 BRA `(.L_x_114) ;  /* 0xfffffffc00f08947 */ /* 0x004fea000383ffff */
[----:B------:R-:W-:Y:S05]  /*6c70*/  BRA `(.L_x_115) ;  /* 0xffffffbc00387947 */ /* 0x000fea000383ffff */
.L_x_46:
[----:B------:R-:W-:-:S07]  /*6c80*/  MOV R0, UR5 ;  /* 0x0000000500007c02 */ /* 0x000fce0008000f00 */
.L_x_116:
[----:B-1----:R1:W2:Y:S02]  /*6c90*/  SYNCS.PHASECHK.TRANS64.TRYWAIT P0, [R0+URZ], R3 ;  /* 0x00000003000075a7 */ /* 0x0022a400080011ff */
[----:B--2---:R-:W-:Y:S05]  /*6ca0*/  @!P0 NANOSLEEP.SYNCS 0x989680 ;  /* 0x009896800000895d */ /* 0x004fea0003900000 */
[----:B------:R-:W2:Y:S02]  /*6cb0*/  @!P0 SYNCS.PHASECHK.TRANS64 P0, [R0+URZ], R3 ;  /* 0x00000003000085a7 */ /* 0x000ea400080010ff */
[----:B--2---:R-:W-:Y:S05]  /*6cc0*/  @!P0 BRA `(.L_x_116) ;  /* 0xfffffffc00f08947 */ /* 0x004fea000383ffff */
[----:B------:R-:W-:Y:S05]  /*6cd0*/  BRA `(.L_x_117) ;  /* 0xffffffbc00447947 */ /* 0x000fea000383ffff */
.L_x_47:
[----:B------:R-:W-:-:S07]  /*6ce0*/  MOV R0, UR5 ;  /* 0x0000000500007c02 */ /* 0x000fce0008000f00 */
.L_x_118:
[----:B-1----:R1:W2:Y:S02]  /*6cf0*/  SYNCS.PHASECHK.TRANS64.TRYWAIT P0, [R0+URZ], R3 ;  /* 0x00000003000075a7 */ /* 0x0022a400080011ff */
[----:B--2---:R-:W-:Y:S05]  /*6d00*/  @!P0 NANOSLEEP.SYNCS 0x989680 ;  /* 0x009896800000895d */ /* 0x004fea0003900000 */
[----:B------:R-:W2:Y:S02]  /*6d10*/  @!P0 SYNCS.PHASECHK.TRANS64 P0, [R0+URZ], R3 ;  /* 0x00000003000085a7 */ /* 0x000ea400080010ff */
[----:B--2---:R-:W-:Y:S05]  /*6d20*/  @!P0 BRA `(.L_x_118) ;  /* 0xfffffffc00f08947 */ /* 0x004fea000383ffff */
[----:B------:R-:W-:Y:S05]  /*6d30*/  BRA `(.L_x_119) ;  /* 0xffffffbc00507947 */ /* 0x000fea000383ffff */
.L_x_48:
[----:B------:R-:W-:-:S07]  /*6d40*/  MOV R0, UR5 ;  /* 0x0000000500007c02 */ /* 0x000fce0008000f00 */
.L_x_120:
[----:B-1----:R1:W2:Y:S02]  /*6d50*/  SYNCS.PHASECHK.TRANS64.TRYWAIT P0, [R0+URZ], R3 ;  /* 0x00000003000075a7 */ /* 0x0022a400080011ff */
[----:B--2---:R-:W-:Y:S05]  /*6d60*/  @!P0 NANOSLEEP.SYNCS 0x989680 ;  /* 0x009896800000895d */ /* 0x004fea0003900000 */
[----:B------:R-:W2:Y:S02]  /*6d70*/  @!P0 SYNCS.PHASECHK.TRANS64 P0, [R0+URZ], R3 ;  /* 0x00000003000085a7 */ /* 0x000ea400080010ff */
[----:B--2---:R-:W-:Y:S05]  /*6d80*/  @!P0 BRA `(.L_x_120) ;  /* 0xfffffffc00f08947 */ /* 0x004fea000383ffff */
[----:B------:R-:W-:Y:S05]  /*6d90*/  BRA `(.L_x_121) ;  /* 0xffffffbc005c7947 */ /* 0x000fea000383ffff */
.L_x_49:
[----:B------:R-:W-:-:S07]  /*6da0*/  MOV R0, UR5 ;  /* 0x0000000500007c02 */ /* 0x000fce0008000f00 */
.L_x_122:
[----:B-1----:R1:W2:Y:S02]  /*6db0*/  SYNCS.PHASECHK.TRANS64.TRYWAIT P0, [R0+URZ], R3 ;  /* 0x00000003000075a7 */ /* 0x0022a400080011ff */
[----:B--2---:R-:W-:Y:S05]  /*6dc0*/  @!P0 NANOSLEEP.SYNCS 0x989680 ;  /* 0x009896800000895d */ /* 0x004fea0003900000 */
[----:B------:R-:W2:Y:S02]  /*6dd0*/  @!P0 SYNCS.PHASECHK.TRANS64 P0, [R0+URZ], R3 ;  /* 0x00000003000085a7 */ /* 0x000ea400080010ff */
[----:B--2---:R-:W-:Y:S05]  /*6de0*/  @!P0 BRA `(.L_x_122) ;  /* 0xfffffffc00f08947 */ /* 0x004fea000383ffff */
[----:B------:R-:W-:Y:S05]  /*6df0*/  BRA `(.L_x_123) ;  /* 0xffffffbc00687947 */ /* 0x000fea000383ffff */
.L_x_50:
[----:B------:R-:W-:-:S07]  /*6e00*/  MOV R0, UR5 ;  /* 0x0000000500007c02 */ /* 0x000fce0008000f00 */
.L_x_124:
[----:B-1----:R1:W2:Y:S02]  /*6e10*/  SYNCS.PHASECHK.TRANS64.TRYWAIT P0, [R0+URZ], R3 ;  /* 0x00000003000075a7 */ /* 0x0022a400080011ff */
[----:B--2---:R-:W-:Y:S05]  /*6e20*/  @!P0 NANOSLEEP.SYNCS 0x989680 ;  /* 0x009896800000895d */ /* 0x004fea0003900000 */
[----:B------:R-:W2:Y:S02]  /*6e30*/  @!P0 SYNCS.PHASECHK.TRANS64 P0, [R0+URZ], R3 ;  /* 0x00000003000085a7 */ /* 0x000ea400080010ff */
[----:B--2---:R-:W-:Y:S05]  /*6e40*/  @!P0 BRA `(.L_x_124) ;  /* 0xfffffffc00f08947 */ /* 0x004fea000383ffff */
[----:B------:R-:W-:Y:S05]  /*6e50*/  BRA `(.L_x_125) ;  /* 0xffffffbc00747947 */ /* 0x000fea000383ffff */
.L_x_51:
[----:B------:R-:W-:-:S07]  /*6e60*/  MOV R0, UR5 ;  /* 0x0000000500007c02 */ /* 0x000fce0008000f00 */
.L_x_126:
[----:B-1----:R1:W2:Y:S02]  /*6e70*/  SYNCS.PHASECHK.TRANS64.TRYWAIT P0, [R0+URZ], R3 ;  /* 0x00000003000075a7 */ /* 0x0022a400080011ff */
[----:B--2---:R-:W-:Y:S05]  /*6e80*/  @!P0 NANOSLEEP.SYNCS 0x989680 ;  /* 0x009896800000895d */ /* 0x004fea0003900000 */
[----:B------:R-:W2:Y:S02]  /*6e90*/  @!P0 SYNCS.PHASECHK.TRANS64 P0, [R0+URZ], R3 ;  /* 0x00000003000085a7 */ /* 0x000ea400080010ff */
[----:B--2---:R-:W-:Y:S05]  /*6ea0*/  @!P0 BRA `(.L_x_126) ;  /* 0xfffffffc00f08947 */ /* 0x004fea000383ffff */
[----:B------:R-:W-:Y:S05]  /*6eb0*/  BRA `(.L_x_127) ;  /* 0xffffffbc00807947 */ /* 0x000fea000383ffff */
.L_x_54:
[----:B--2---:R2:W3:Y:S02]  /*6ec0*/  SYNCS.PHASECHK.TRANS64.TRYWAIT P0, [R2+URZ+0x110], R4 ;  /* 0x00011004020075a7 */ /* 0x0044e400080011ff */
[----:B---3--:R-:W-:Y:S05]  /*6ed0*/  @!P0 NANOSLEEP.SYNCS 0x989680 ;  /* 0x009896800000895d */ /* 0x008fea0003900000 */
[----:B------:R-:W3:Y:S02]  /*6ee0*/  @!P0 SYNCS.PHASECHK.TRANS64 P0, [R2+URZ+0x110], R4 ;  /* 0x00011004020085a7 */ /* 0x000ee400080010ff */
[----:B---3--:R-:W-:Y:S05]  /*6ef0*/  @!P0 BRA `(.L_x_54) ;  /* 0xfffffffc00f08947 */ /* 0x008fea000383ffff */
[----:B------:R-:W-:Y:S05]  /*6f00*/  BRA `(.L_x_128) ;  /* 0xffffffbc00dc7947 */ /* 0x000fea000383ffff */
.L_x_55:
[----:B------:R-:W-:-:S07]  /*6f10*/  MOV R2, UR4 ;  /* 0x0000000400027c02 */ /* 0x000fce0008000f00 */
.L_x_129:
[----:B--2---:R2:W3:Y:S02]  /*6f20*/  SYNCS.PHASECHK.TRANS64.TRYWAIT P0, [R2+URZ+0xc0], R5 ;  /* 0x0000c005020075a7 */ /* 0x0044e400080011ff */
[----:B---3--:R-:W-:Y:S05]  /*6f30*/  @!P0 NANOSLEEP.SYNCS 0x989680 ;  /* 0x009896800000895d */ /* 0x008fea0003900000 */
[----:B------:R-:W3:Y:S02]  /*6f40*/  @!P0 SYNCS.PHASECHK.TRANS64 P0, [R2+URZ+0xc0], R5 ;  /* 0x0000c005020085a7 */ /* 0x000ee400080010ff */
[----:B---3--:R-:W-:Y:S05]  /*6f50*/  @!P0 BRA `(.L_x_129) ;  /* 0xfffffffc00f08947 */ /* 0x008fea000383ffff */
[----:B------:R-:W-:Y:S05]  /*6f60*/  BRA `(.L_x_130) ;  /* 0xffffffbc00ec7947 */ /* 0x000fea000383ffff */
.L_x_56:
[----:B--2---:R2:W3:Y:S02]  /*6f70*/  SYNCS.PHASECHK.TRANS64.TRYWAIT P1, [R2+URZ+0xb0], R4 ;  /* 0x0000b004020075a7 */ /* 0x0044e400080211ff */
[----:B---3--:R-:W-:Y:S05]  /*6f80*/  @!P1 NANOSLEEP.SYNCS 0x989680 ;  /* 0x009896800000995d */ /* 0x008fea0003900000 */
[----:B------:R-:W3:Y:S02]  /*6f90*/  @!P1 SYNCS.PHASECHK.TRANS64 P1, [R2+URZ+0xb0], R4 ;  /* 0x0000b004020095a7 */ /* 0x000ee400080210ff */
[----:B---3--:R-:W-:Y:S05]  /*6fa0*/  @!P1 BRA `(.L_x_56) ;  /* 0xfffffffc00f09947 */ /* 0x008fea000383ffff */
[----:B------:R-:W-:Y:S05]  /*6fb0*/  BRA `(.L_x_131) ;  /* 0xffffffc0001c7947 */ /* 0x000fea000383ffff */
.L_x_59:
[----:B------:R-:W-:-:S07]  /*6fc0*/  MOV R0, UR4 ;  /* 0x0000000400007c02 */ /* 0x000fce0008000f00 */
.L_x_132:
[----:B--2---:R2:W3:Y:S02]  /*6fd0*/  SYNCS.PHASECHK.TRANS64.TRYWAIT P0, [R0+URZ+0xc0], R2 ;  /* 0x0000c002000075a7 */ /* 0x0044e400080011ff */
[----:B---3--:R-:W-:Y:S05]  /*6fe0*/  @!P0 NANOSLEEP.SYNCS 0x989680 ;  /* 0x009896800000895d */ /* 0x008fea0003900000 */
[----:B------:R-:W3:Y:S02]  /*6ff0*/  @!P0 SYNCS.PHASECHK.TRANS64 P0, [R0+URZ+0xc0], R2 ;  /* 0x0000c002000085a7 */ /* 0x000ee400080010ff */
[----:B---3--:R-:W-:Y:S05]  /*7000*/  @!P0 BRA `(.L_x_132) ;  /* 0xfffffffc00f08947 */ /* 0x008fea000383ffff */
[----:B------:R-:W-:Y:S05]  /*7010*/  BRA `(.L_x_58) ;  /* 0xffffffc000707947 */ /* 0x000fea000383ffff */
.L_x_66:
[----:B-1----:R1:W2:Y:S02]  /*7020*/  SYNCS.PHASECHK.TRANS64.TRYWAIT P1, [R0+URZ+0xb0], R2 ;  /* 0x0000b002000075a7 */ /* 0x0022a400080211ff */
[----:B--2---:R-:W-:Y:S05]  /*7030*/  @!P1 NANOSLEEP.SYNCS 0x989680 ;  /* 0x009896800000995d */ /* 0x004fea0003900000 */
[----:B------:R-:W2:Y:S02]  /*7040*/  @!P1 SYNCS.PHASECHK.TRANS64 P1, [R0+URZ+0xb0], R2 ;  /* 0x0000b002000095a7 */ /* 0x000ea400080210ff */
[----:B--2---:R-:W-:Y:S05]  /*7050*/  @!P1 BRA `(.L_x_66) ;  /* 0xfffffffc00f09947 */ /* 0x004fea000383ffff */
[----:B------:R-:W-:Y:S05]  /*7060*/  BRA `(.L_x_133) ;  /* 0xffffffc800047947 */ /* 0x000fea000383ffff */
.L_x_67:
[----:B------:R-:W-:-:S07]  /*7070*/  MOV R2, UR46 ;  /* 0x0000002e00027c02 */ /* 0x000fce0008000f00 */
.L_x_134:
[----:B-1----:R1:W2:Y:S02]  /*7080*/  SYNCS.PHASECHK.TRANS64.TRYWAIT P0, [R2+URZ+0xf0], R0 ;  /* 0x0000f000020075a7 */ /* 0x0022a400080011ff */
[----:B--2---:R-:W-:Y:S05]  /*7090*/  @!P0 NANOSLEEP.SYNCS 0x989680 ;  /* 0x009896800000895d */ /* 0x004fea0003900000 */
[----:B------:R-:W2:Y:S02]  /*70a0*/  @!P0 SYNCS.PHASECHK.TRANS64 P0, [R2+URZ+0xf0], R0 ;  /* 0x0000f000020085a7 */ /* 0x000ea400080010ff */
[----:B--2---:R-:W-:Y:S05]  /*70b0*/  @!P0 BRA `(.L_x_134) ;  /* 0xfffffffc00f08947 */ /* 0x004fea000383ffff */
[----:B------:R-:W-:Y:S05]  /*70c0*/  BRA `(.L_x_135) ;  /* 0xffffffc800547947 */ /* 0x000fea000383ffff */
.L_x_70:
[----:B------:R-:W-:Y:S07]  /*70d0*/  MOV R0, UR7 ;  /* 0x0000000700007c02 */ /* 0x000fee0008000f00 */
.L_x_136:
[----:B-1----:R1:W2:Y:S02]  /*70e0*/  SYNCS.PHASECHK.TRANS64.TRYWAIT P0, [R0+URZ], R2 ;  /* 0x00000002000075a7 */ /* 0x0022a400080011ff */
[----:B--2---:R-:W-:Y:S05]  /*70f0*/  @!P0 NANOSLEEP.SYNCS 0x989680 ;  /* 0x009896800000895d */ /* 0x004fea0003900000 */
[----:B------:R-:W2:Y:S02]  /*7100*/  @!P0 SYNCS.PHASECHK.TRANS64 P0, [R0+URZ], R2 ;  /* 0x00000002000085a7 */ /* 0x000ea400080010ff */
[----:B--2---:R-:W-:Y:S05]  /*7110*/  @!P0 BRA `(.L_x_136) ;  /* 0xfffffffc00f08947 */ /* 0x004fea000383ffff */
[----:B------:R-:W-:Y:S05]  /*7120*/  BRA `(.L_x_69) ;  /* 0xffffffc800707947 */ /* 0x000fea000383ffff */
.L_x_73:
[----:B------:R-:W-:-:S07]  /*7130*/  MOV R0, UR4 ;  /* 0x0000000400007c02 */ /* 0x000fce0008000f00 */
.L_x_137:
[----:B--2---:R2:W4:Y:S02]  /*7140*/  SYNCS.PHASECHK.TRANS64.TRYWAIT P0, [R0+URZ], R2 ;  /* 0x00000002000075a7 */ /* 0x00452400080011ff */
[----:B----4-:R-:W-:Y:S05]  /*7150*/  @!P0 NANOSLEEP.SYNCS 0x989680 ;  /* 0x009896800000895d */ /* 0x010fea0003900000 */
[----:B------:R-:W4:Y:S02]  /*7160*/  @!P0 SYNCS.PHASECHK.TRANS64 P0, [R0+URZ], R2 ;  /* 0x00000002000085a7 */ /* 0x000f2400080010ff */
[----:B----4-:R-:W-:Y:S05]  /*7170*/  @!P0 BRA `(.L_x_137) ;  /* 0xfffffffc00f08947 */ /* 0x010fea000383ffff */
[----:B------:R-:W-:Y:S05]  /*7180*/  BRA `(.L_x_138) ;  /* 0xffffffcc009c7947 */ /* 0x000fea000383ffff */
.L_x_74:
[----:B------:R-:W-:-:S07]  /*7190*/  MOV R0, UR5 ;  /* 0x0000000500007c02 */ /* 0x000fce0008000f00 */
.L_x_139:
[----:B-1----:R1:W2:Y:S02]  /*71a0*/  SYNCS.PHASECHK.TRANS64.TRYWAIT P0, [R0+URZ], R3 ;  /* 0x00000003000075a7 */ /* 0x0022a400080011ff */
[----:B--2---:R-:W-:Y:S05]  /*71b0*/  @!P0 NANOSLEEP.SYNCS 0x989680 ;  /* 0x009896800000895d */ /* 0x004fea0003900000 */
[----:B------:R-:W2:Y:S02]  /*71c0*/  @!P0 SYNCS.PHASECHK.TRANS64 P0, [R0+URZ], R3 ;  /* 0x00000003000085a7 */ /* 0x000ea400080010ff */
[----:B--2---:R-:W-:Y:S05]  /*71d0*/  @!P0 BRA `(.L_x_139) ;  /* 0xfffffffc00f08947 */ /* 0x004fea000383ffff */
[----:B------:R-:W-:Y:S05]  /*71e0*/  BRA `(.L_x_140) ;  /* 0xffffffcc00a87947 */ /* 0x000fea000383ffff */
.L_x_75:
[----:B------:R-:W-:-:S07]  /*71f0*/  MOV R0, UR5 ;  /* 0x0000000500007c02 */ /* 0x000fce0008000f00 */
.L_x_141:
[----:B-1----:R1:W2:Y:S02]  /*7200*/  SYNCS.PHASECHK.TRANS64.TRYWAIT P0, [R0+URZ], R3 ;  /* 0x00000003000075a7 */ /* 0x0022a400080011ff */
[----:B--2---:R-:W-:Y:S05]  /*7210*/  @!P0 NANOSLEEP.SYNCS 0x989680 ;  /* 0x009896800000895d */ /* 0x004fea0003900000 */
[----:B------:R-:W2:Y:S02]  /*7220*/  @!P0 SYNCS.PHASECHK.TRANS64 P0, [R0+URZ], R3 ;  /* 0x00000003000085a7 */ /* 0x000ea400080010ff */
[----:B--2---:R-:W-:Y:S05]  /*7230*/  @!P0 BRA `(.L_x_141) ;  /* 0xfffffffc00f08947 */ /* 0x004fea000383ffff */
[----:B------:R-:W-:Y:S05]  /*7240*/  BRA `(.L_x_142) ;  /* 0xffffffcc00b47947 */ /* 0x000fea000383ffff */
.L_x_76:
[----:B-1----:R-:W-:-:S07]  /*7250*/  MOV R0, UR4 ;  /* 0x0000000400007c02 */ /* 0x002fce0008000f00 */
.L_x_143:
[----:B-1----:R1:W2:Y:S02]  /*7260*/  SYNCS.PHASECHK.TRANS64.TRYWAIT P0, [R0+URZ], R2 ;  /* 0x00000002000075a7 */ /* 0x0022a400080011ff */
[----:B--2---:R-:W-:Y:S05]  /*7270*/  @!P0 NANOSLEEP.SYNCS 0x989680 ;  /* 0x009896800000895d */ /* 0x004fea0003900000 */
[----:B------:R-:W2:Y:S02]  /*7280*/  @!P0 SYNCS.PHASECHK.TRANS64 P0, [R0+URZ], R2 ;  /* 0x00000002000085a7 */ /* 0x000ea400080010ff */
[----:B--2---:R-:W-:Y:S05]  /*7290*/  @!P0 BRA `(.L_x_143) ;  /* 0xfffffffc00f08947 */ /* 0x004fea000383ffff */
[----:B------:R-:W-:Y:S05]  /*72a0*/  BRA `(.L_x_144) ;  /* 0xffffffcc00c07947 */ /* 0x000fea000383ffff */
.L_x_81:
[----:B--2---:R2:W3:Y:S02]  /*72b0*/  SYNCS.PHASECHK.TRANS64.TRYWAIT P0, [R3+URZ+0xb0], R0 ;  /* 0x0000b000030075a7 */ /* 0x0044e400080011ff */
[----:B---3--:R-:W-:Y:S05]  /*72c0*/  @!P0 NANOSLEEP.SYNCS 0x989680 ;  /* 0x009896800000895d */ /* 0x008fea0003900000 */
[----:B------:R-:W3:Y:S02]  /*72d0*/  @!P0 SYNCS.PHASECHK.TRANS64 P0, [R3+URZ+0xb0], R0 ;  /* 0x0000b000030085a7 */ /* 0x000ee400080010ff */
[----:B---3--:R-:W-:Y:S05]  /*72e0*/  @!P0 BRA `(.L_x_81) ;  /* 0xfffffffc00f08947 */ /* 0x008fea000383ffff */
[----:B------:R-:W-:Y:S05]  /*72f0*/  BRA `(.L_x_145) ;  /* 0xffffffd000e87947 */ /* 0x000fea000383ffff */
.L_x_84:
[----:B--2---:R-:W-:Y:S07]  /*7300*/  MOV R0, UR17 ;  /* 0x0000001100007c02 */ /* 0x004fee0008000f00 */
.L_x_146:
[----:B--2---:R2:W3:Y:S02]  /*7310*/  SYNCS.PHASECHK.TRANS64.TRYWAIT P1, [R0+URZ+0xa8], R3 ;  /* 0x0000a803000075a7 */ /* 0x0044e400080211ff */
[----:B---3--:R-:W-:Y:S05]  /*7320*/  @!P1 NANOSLEEP.SYNCS 0x989680 ;  /* 0x009896800000995d */ /* 0x008fea0003900000 */
[----:B------:R-:W3:Y:S02]  /*7330*/  @!P1 SYNCS.PHASECHK.TRANS64 P1, [R0+URZ+0xa8], R3 ;  /* 0x0000a803000095a7 */ /* 0x000ee400080210ff */
[----:B---3--:R-:W-:Y:S05]  /*7340*/  @!P1 BRA `(.L_x_146) ;  /* 0xfffffffc00f09947 */ /* 0x008fea000383ffff */
[----:B------:R-:W-:Y:S05]  /*7350*/  BRA `(.L_x_83) ;  /* 0xffffffd8005c7947 */ /* 0x000fea000383ffff */
.L_x_87:
[----:B--2---:R-:W-:Y:S07]  /*7360*/  MOV R0, UR17 ;  /* 0x0000001100007c02 */ /* 0x004fee0008000f00 */
.L_x_147:
[----:B--2---:R2:W3:Y:S02]  /*7370*/  SYNCS.PHASECHK.TRANS64.TRYWAIT P0, [R0+URZ+0x98], R2 ;  /* 0x00009802000075a7 */ /* 0x0044e400080011ff */
[----:B---3--:R-:W-:Y:S05]  /*7380*/  @!P0 NANOSLEEP.SYNCS 0x989680 ;  /* 0x009896800000895d */ /* 0x008fea0003900000 */
[----:B------:R-:W3:Y:S02]  /*7390*/  @!P0 SYNCS.PHASECHK.TRANS64 P0, [R0+URZ+0x98], R2 ;  /* 0x00009802000085a7 */ /* 0x000ee400080010ff */
[----:B---3--:R-:W-:Y:S05]  /*73a0*/  @!P0 BRA `(.L_x_147) ;  /* 0xfffffffc00f08947 */ /* 0x008fea000383ffff */
[----:B------:R-:W-:Y:S05]  /*73b0*/  BRA `(.L_x_148) ;  /* 0xffffffd800b07947 */ /* 0x000fea000383ffff */
.L_x_90:
[----:B--2---:R2:W3:Y:S02]  /*73c0*/  SYNCS.PHASECHK.TRANS64.TRYWAIT P0, [R8+URZ+0xb0], R0 ;  /* 0x0000b000080075a7 */ /* 0x0044e400080011ff */
[----:B---3--:R-:W-:Y:S05]  /*73d0*/  @!P0 NANOSLEEP.SYNCS 0x989680 ;  /* 0x009896800000895d */ /* 0x008fea0003900000 */
[----:B------:R-:W3:Y:S02]  /*73e0*/  @!P0 SYNCS.PHASECHK.TRANS64 P0, [R8+URZ+0xb0], R0 ;  /* 0x0000b000080085a7 */ /* 0x000ee400080010ff */
[----:B---3--:R-:W-:Y:S05]  /*73f0*/  @!P0 BRA `(.L_x_90) ;  /* 0xfffffffc00f08947 */ /* 0x008fea000383ffff */
[----:B------:R-:W-:Y:S05]  /*7400*/  BRA `(.L_x_149) ;  /* 0xffffffdc00e87947 */ /* 0x000fea000383ffff */
.L_x_101:
[----:B-1----:R-:W-:Y:S04]  /*7410*/  MOV R0, UR44 ;  /* 0x0000002c00007c02 */ /* 0x002fe80008000f00 */
[----:B------:R1:W2:Y:S03]  /*7420*/  SYNCS.PHASECHK.TRANS64.TRYWAIT P1, [R0+URZ+0x90], R4 ;  /* 0x00009004000075a7 */ /* 0x0002a600080211ff */
[----:B--2---:R-:W-:Y:S05]  /*7430*/  @!P1 NANOSLEEP.SYNCS 0x989680 ;  /* 0x009896800000995d */ /* 0x004fea0003900000 */
[----:B------:R-:W2:Y:S02]  /*7440*/  @!P1 SYNCS.PHASECHK.TRANS64 P1, [R0+URZ+0x90], R4 ;  /* 0x00009004000095a7 */ /* 0x000ea400080210ff */
[----:B--2---:R-:W-:Y:S05]  /*7450*/  @!P1 BRA `(.L_x_101) ;  /* 0xfffffffc00ec9947 */ /* 0x004fea000383ffff */
[----:B------:R-:W-:Y:S05]  /*7460*/  BRA `(.L_x_100) ;  /* 0xffffffec00287947 */ /* 0x000fea000383ffff */
.L_x_103:
[----:B------:R1:W1:Y:S02]  /*7470*/  SYNCS.PHASECHK.TRANS64.TRYWAIT P1, [R17+URZ+0xd0], R3 ;  /* 0x0000d003110075a7 */ /* 0x00026400080211ff */
[----:B-1----:R-:W-:Y:S05]  /*7480*/  @!P1 NANOSLEEP.SYNCS 0x989680 ;  /* 0x009896800000995d */ /* 0x002fea0003900000 */
[----:B------:R-:W1:Y:S02]  /*7490*/  @!P1 SYNCS.PHASECHK.TRANS64 P1, [R17+URZ+0xd0], R3 ;  /* 0x0000d003110095a7 */ /* 0x000e6400080210ff */
[----:B-1----:R-:W-:Y:S05]  /*74a0*/  @!P1 BRA `(.L_x_103) ;  /* 0xfffffffc00f09947 */ /* 0x002fea000383ffff */
[----:B------:R-:W-:Y:S05]  /*74b0*/  BRA `(.L_x_102) ;  /* 0xffffffec00607947 */ /* 0x000fea000383ffff */
        .weak           $__internal_0_$__cuda_sm10x_tcgen05_guardrail_trap_col_being_dealloced_not_returned_by_alloc
        .type           $__internal_0_$__cuda_sm10x_tcgen05_guardrail_trap_col_being_dealloced_not_returned_by_alloc,@function
        .size           $__internal_0_$__cuda_sm10x_tcgen05_guardrail_trap_col_being_dealloced_not_returned_by_alloc,($__internal_1_$__cuda_sm10x_tcgen05_guardrail_trap_phase_invalid_during_alloc - $__internal_0_$__cuda_sm10x_tcgen05_guardrail_trap_col_being_dealloced_not_returned_by_alloc)
$__internal_0_$__cuda_sm10x_tcgen05_guardrail_trap_col_being_dealloced_not_returned_by_alloc:
[----:B------:R-:W-:Y:S05]  /*74c0*/  BPT.TRAP 0x1 ;  /* 0x000000040000795c */ /* 0x000fea0000300000 */
[----:B------:R-:W-:-:S04]  /*74d0*/  HFMA2 R3, -RZ, RZ, 0, 0 ;  /* 0x00000000ff037431 */ /* 0x000fc800000001ff */
[----:B------:R-:W-:Y:S05]  /*74e0*/  RET.REL.NODEC R2 `(_ZN7cutlass13device_kernelINS_4gemm6kernel13GemmUniversalIN4cute5tupleIJiiiiEEENS1_10collective13CollectiveMmaINS1_35MainloopSm100TmaUmmaWarpSpecializedILi9ELi2ELi4ENS5_IJNS4_1CILi2EEENSA_ILi1EEESC_EEEEENS5_IJNSA_ILi64EEENSA_ILi32EEENSA_ILi256EEEEEENS_12float_e4m3_tENS5_IJlSC_lEEESJ_SK_NS4_8TiledMMAINS4_8MMA_AtomIJNS4_10MMA_TraitsINS4_19SM100_MMA_F8F6F4_SSEJSJ_SJ_fSF_SG_NS4_17integral_constantINS4_4UMMA5MajorELSR_0EEESS_NSP_INSQ_7ScaleInELST_0EEESU_EEEEEENS4_6LayoutINS5_IJSC_SC_SC_EEENS5_IJNSA_ILi0EEESZ_SZ_EEEEENS5_IJNS4_10UnderscoreES12_S12_EEEEENS4_13SM90_TMA_LOADENS4_14ComposedLayoutINS4_7SwizzleILi3ELi4ELi3EEENS4_18smem_ptr_flag_bitsILi8EEENSX_INS5_IJNSA_ILi8EEENSA_ILi128EEEEEENS5_IJS1C_SC_EEEEEEEvNS4_8identityENS4_23SM90_TMA_LOAD_MULTICASTES1G_vS1H_EENS_8epilogue10collective18CollectiveEpilogueINS1K_23Sm100TmaWarpSpecializedILi1ELi1ELi16ELb0ELb0EEEJSI_NS5_IJNSX_ISF_SC_EENSX_ISG_SC_EEEEESJ_SK_SJ_SK_NS1K_6fusion15FusionCallbacksIS1O_NS1S_17LinearCombinationISJ_fSJ_fLNS_15FloatRoundStyleE2EEESI_S1R_JEEENS4_5SM1004TMEM4LOAD26SM100_TMEM_LOAD_16dp32b16xES15_NS16_INS17_ILi1ELi4ELi3EEES1A_NSX_INS5_IJS1B_SG_EEENS5_IJSG_SC_EEEEEEENS4_39AutoVectorizingCopyWithAssumedAlignmentILi128EEENS4_14SM90_TMA_STOREES26_S28_S28_EEEvvEEEEvNT_6ParamsE) ;  /* 0xffffff8802c47950 */ /* 0x000fea0003c3ffff */
        .weak           $__internal_1_$__cuda_sm10x_tcgen05_guardrail_trap_phase_invalid_during_alloc
        .type           $__internal_1_$__cuda_sm10x_tcgen05_guardrail_trap_phase_invalid_during_alloc,@function
        .size           $__internal_1_$__cuda_sm10x_tcgen05_guardrail_trap_phase_invalid_during_alloc,($__internal_2_$__cuda_sm10x_tcgen05_guardrail_trap_unallocated_columns_being_dealloced - $__internal_1_$__cuda_sm10x_tcgen05_guardrail_trap_phase_invalid_during_alloc)
$__internal_1_$__cuda_sm10x_tcgen05_guardrail_trap_phase_invalid_during_alloc:
[----:B------:R-:W-:Y:S05]  /*74f0*/  BPT.TRAP 0x1 ;  /* 0x000000040000795c */ /* 0x000fea0000300000 */
[----:B------:R-:W-:-:S04]  /*7500*/  MOV R5, 0x0 ;  /* 0x0000000000057802 */ /* 0x000fc80000000f00 */
[----:B------:R-:W-:Y:S05]  /*7510*/  RET.REL.NODEC R4 `(_ZN7cutlass13device_kernelINS_4gemm6kernel13GemmUniversalIN4cute5tupleIJiiiiEEENS1_10collective13CollectiveMmaINS1_35MainloopSm100TmaUmmaWarpSpecializedILi9ELi2ELi4ENS5_IJNS4_1CILi2EEENSA_ILi1EEESC_EEEEENS5_IJNSA_ILi64EEENSA_ILi32EEENSA_ILi256EEEEEENS_12float_e4m3_tENS5_IJlSC_lEEESJ_SK_NS4_8TiledMMAINS4_8MMA_AtomIJNS4_10MMA_TraitsINS4_19SM100_MMA_F8F6F4_SSEJSJ_SJ_fSF_SG_NS4_17integral_constantINS4_4UMMA5MajorELSR_0EEESS_NSP_INSQ_7ScaleInELST_0EEESU_EEEEEENS4_6LayoutINS5_IJSC_SC_SC_EEENS5_IJNSA_ILi0EEESZ_SZ_EEEEENS5_IJNS4_10UnderscoreES12_S12_EEEEENS4_13SM90_TMA_LOADENS4_14ComposedLayoutINS4_7SwizzleILi3ELi4ELi3EEENS4_18smem_ptr_flag_bitsILi8EEENSX_INS5_IJNSA_ILi8EEENSA_ILi128EEEEEENS5_IJS1C_SC_EEEEEEEvNS4_8identityENS4_23SM90_TMA_LOAD_MULTICASTES1G_vS1H_EENS_8epilogue10collective18CollectiveEpilogueINS1K_23Sm100TmaWarpSpecializedILi1ELi1ELi16ELb0ELb0EEEJSI_NS5_IJNSX_ISF_SC_EENSX_ISG_SC_EEEEESJ_SK_SJ_SK_NS1K_6fusion15FusionCallbacksIS1O_NS1S_17LinearCombinationISJ_fSJ_fLNS_15FloatRoundStyleE2EEESI_S1R_JEEENS4_5SM1004TMEM4LOAD26SM100_TMEM_LOAD_16dp32b16xES15_NS16_INS17_ILi1ELi4ELi3EEES1A_NSX_INS5_IJS1B_SG_EEENS5_IJSG_SC_EEEEEEENS4_39AutoVectorizingCopyWithAssumedAlignmentILi128EEENS4_14SM90_TMA_STOREES26_S28_S28_EEEvvEEEEvNT_6ParamsE) ;  /* 0xffffff8804b87950 */ /* 0x000fea0003c3ffff */
        .weak           $__internal_2_$__cuda_sm10x_tcgen05_guardrail_trap_unallocated_columns_being_dealloced
        .type           $__internal_2_$__cuda_sm10x_tcgen05_guardrail_trap_unallocated_columns_being_dealloced,@function
        .size           $__internal_2_$__cuda_sm10x_tcgen05_guardrail_trap_unallocated_columns_being_dealloced,(.L_x_151 - $__internal_2_$__cuda_sm10x_tcgen05_guardrail_trap_unallocated_columns_being_dealloced)
$__internal_2_$__cuda_sm10x_tcgen05_guardrail_trap_unallocated_columns_being_dealloced:
[----:B------:R-:W-:Y:S05]  /*7520*/  BPT.TRAP 0x1 ;  /* 0x000000040000795c */ /* 0x000fea0000300000 */
[----:B------:R-:W-:-:S04]  /*7530*/  HFMA2 R3, -RZ, RZ, 0, 0 ;  /* 0x00000000ff037431 */ /* 0x000fc800000001ff */
[----:B------:R-:W-:Y:S05]  /*7540*/  RET.REL.NODEC R2 `(_ZN7cutlass13device_kernelINS_4gemm6kernel13GemmUniversalIN4cute5tupleIJiiiiEEENS1_10collective13CollectiveMmaINS1_35MainloopSm100TmaUmmaWarpSpecializedILi9ELi2ELi4ENS5_IJNS4_1CILi2EEENSA_ILi1EEESC_EEEEENS5_IJNSA_ILi64EEENSA_ILi32EEENSA_ILi256EEEEEENS_12float_e4m3_tENS5_IJlSC_lEEESJ_SK_NS4_8TiledMMAINS4_8MMA_AtomIJNS4_10MMA_TraitsINS4_19SM100_MMA_F8F6F4_SSEJSJ_SJ_fSF_SG_NS4_17integral_constantINS4_4UMMA5MajorELSR_0EEESS_NSP_INSQ_7ScaleInELST_0EEESU_EEEEEENS4_6LayoutINS5_IJSC_SC_SC_EEENS5_IJNSA_ILi0EEESZ_SZ_EEEEENS5_IJNS4_10UnderscoreES12_S12_EEEEENS4_13SM90_TMA_LOADENS4_14ComposedLayoutINS4_7SwizzleILi3ELi4ELi3EEENS4_18smem_ptr_flag_bitsILi8EEENSX_INS5_IJNSA_ILi8EEENSA_ILi128EEEEEENS5_IJS1C_SC_EEEEEEEvNS4_8identityENS4_23SM90_TMA_LOAD_MULTICASTES1G_vS1H_EENS_8epilogue10collective18CollectiveEpilogueINS1K_23Sm100TmaWarpSpecializedILi1ELi1ELi16ELb0ELb0EEEJSI_NS5_IJNSX_ISF_SC_EENSX_ISG_SC_EEEEESJ_SK_SJ_SK_NS1K_6fusion15FusionCallbacksIS1O_NS1S_17LinearCombinationISJ_fSJ_fLNS_15FloatRoundStyleE2EEESI_S1R_JEEENS4_5SM1004TMEM4LOAD26SM100_TMEM_LOAD_16dp32b16xES15_NS16_INS17_ILi1ELi4ELi3EEES1A_NSX_INS5_IJS1B_SG_EEENS5_IJSG_SC_EEEEEEENS4_39AutoVectorizingCopyWithAssumedAlignmentILi128EEENS4_14SM90_TMA_STOREES26_S28_S28_EEEvvEEEEvNT_6ParamsE) ;  /* 0xffffff8802ac7950 */ /* 0x000fea0003c3ffff */
.L_x_150:
[----:B------:R-:W-:-:S00]  /*7550*/  BRA `(.L_x_150) ;  /* 0xfffffffc00fc7947 */ /* 0x000fc0000383ffff */
[----:B------:R-:W-:-:S00]  /*7560*/  NOP ;  /* 0x0000000000007918 */ /* 0x000fc00000000000 */
        /* <DEDUP_REMOVED lines=9> */
.L_x_151:


//--------------------- .nv.global.init           --------------------------
	.section	.nv.global.init,"aw",@progbits
.nv.global.init:
	.type		$str$27,@object
	.size		$str$27,($str$28 - $str$27)
$str$27:
        /*0000*/ 	.byte	0x28, 0x61, 0x64, 0x64, 0x72, 0x65, 0x73, 0x73, 0x20, 0x26, 0x20, 0x6d, 0x61, 0x73, 0x6b, 0x29
        /*0010*/ 	.byte	0x20, 0x3d, 0x3d, 0x20, 0x30, 0x00
	.type		$str$28,@object
	.size		$str$28,($str$26 - $str$28)
$str$28:
        /*0016*/ 	.byte	0x2f, 0x74, 0x6d, 0x70, 0x2f, 0x63, 0x75, 0x74, 0x6c, 0x61, 0x73, 0x73, 0x5f, 0x73, 0x77, 0x65
        /*0026*/ 	.byte	0x65, 0x70, 0x5f, 0x73, 0x72, 0x63, 0x2f, 0x69, 0x6e, 0x63, 0x6c, 0x75, 0x64, 0x65, 0x2f, 0x63
        /*0036*/ 	.byte	0x75, 0x74, 0x65, 0x2f, 0x70, 0x6f, 0x69, 0x6e, 0x74, 0x65, 0x72, 0x5f, 0x66, 0x6c, 0x61, 0x67
        /*0046*/ 	.byte	0x67, 0x65, 0x64, 0x2e, 0x68, 0x70, 0x70, 0x00
	.type		$str$26,@object
	.size		$str$26,($str$25 - $str$26)
$str$26:
        /*004e*/ 	.byte	0x2f, 0x74, 0x6d, 0x70, 0x2f, 0x63, 0x75, 0x74, 0x6c, 0x61, 0x73, 0x73, 0x5f, 0x73, 0x77, 0x65
        /*005e*/ 	.byte	0x65, 0x70, 0x5f, 0x73, 0x72, 0x63, 0x2f, 0x69, 0x6e, 0x63, 0x6c, 0x75, 0x64, 0x65, 0x2f, 0x63
        /*006e*/ 	.byte	0x75, 0x74, 0x65, 0x2f, 0x61, 0x74, 0x6f, 0x6d, 0x2f, 0x63, 0x6f, 0x70, 0x79, 0x5f, 0x74, 0x72
        /*007e*/ 	.byte	0x61, 0x69, 0x74, 0x73, 0x5f, 0x73, 0x6d, 0x31, 0x30, 0x30, 0x2e, 0x68, 0x70, 0x70, 0x00
	.type		$str$25,@object
	.size		$str$25,(__unnamed_1 - $str$25)
$str$25:
        /*008d*/ 	.byte	0x28, 0x28, 0x75, 0x69, 0x6e, 0x74, 0x33, 0x32, 0x5f, 0x74, 0x28, 0x74, 0x68, 0x72, 0x65, 0x61
        /*009d*/ 	.byte	0x64, 0x49, 0x64, 0x78, 0x2e, 0x78, 0x29, 0x20, 0x2f, 0x20, 0x33, 0x32, 0x29, 0x20, 0x25, 0x20
        /*00ad*/ 	.byte	0x34, 0x29, 0x20, 0x3d, 0x3d, 0x20, 0x28, 0x28, 0x28, 0x74, 0x6d, 0x65, 0x6d, 0x5f, 0x61, 0x64
        /*00bd*/ 	.byte	0x64, 0x72, 0x20, 0x3e, 0x3e, 0x20, 0x31, 0x36, 0x29, 0x20, 0x2f, 0x20, 0x33, 0x32, 0x29, 0x20
        /*00cd*/ 	.byte	0x25, 0x20, 0x34, 0x29, 0x00
	.type		__unnamed_1,@object
	.size		__unnamed_1,(__unnamed_2 - __unnamed_1)
__unnamed_1:
        /*00d2*/ 	.byte	0x61, 0x75, 0x74, 0x6f, 0x20, 0x63, 0x75, 0x74, 0x65, 0x3a, 0x3a, 0x61, 0x73, 0x5f, 0x70, 0x6f
        /* <DEDUP_REMOVED lines=24> */
        /*0262*/ 	.byte	0x3c, 0x32, 0x30, 0x34, 0x38, 0x3e, 0x3e, 0x3e, 0x3e, 0x5d, 0x00
	.type		__unnamed_2,@object
	.size		__unnamed_2,(.L_2 - __unnamed_2)
__unnamed_2:
        /* <DEDUP_REMOVED lines=37> */
        /*04bd*/ 	.byte	0x3a, 0x43, 0x3c, 0x30, 0x3e, 0x3e, 0x3e, 0x3e, 0x5d, 0x00
.L_2:


//--------------------- .nv.shared._ZN7cutlass13device_kernelINS_4gemm6kernel13GemmUniversalIN4cute5tupleIJiiiiEEENS1_10collective13CollectiveMmaINS1_35MainloopSm100TmaUmmaWarpSpecializedILi9ELi2ELi4ENS5_IJNS4_1CILi2EEENSA_ILi1EEESC_EEEEENS5_IJNSA_ILi64EEENSA_ILi32EEENSA_ILi256EEEEEENS_12float_e4m3_tENS5_IJlSC_lEEESJ_SK_NS4_8TiledMMAINS4_8MMA_AtomIJNS4_10MMA_TraitsINS4_19SM100_MMA_F8F6F4_SSEJSJ_SJ_fSF_SG_NS4_17integral_constantINS4_4UMMA5MajorELSR_0EEESS_NSP_INSQ_7ScaleInELST_0EEESU_EEEEEENS4_6LayoutINS5_IJSC_SC_SC_EEENS5_IJNSA_ILi0EEESZ_SZ_EEEEENS5_IJNS4_10UnderscoreES12_S12_EEEEENS4_13SM90_TMA_LOADENS4_14ComposedLayoutINS4_7SwizzleILi3ELi4ELi3EEENS4_18smem_ptr_flag_bitsILi8EEENSX_INS5_IJNSA_ILi8EEENSA_ILi128EEEEEENS5_IJS1C_SC_EEEEEEEvNS4_8identityENS4_23SM90_TMA_LOAD_MULTICASTES1G_vS1H_EENS_8epilogue10collective18CollectiveEpilogueINS1K_23Sm100TmaWarpSpecializedILi1ELi1ELi16ELb0ELb0EEEJSI_NS5_IJNSX_ISF_SC_EENSX_ISG_SC_EEEEESJ_SK_SJ_SK_NS1K_6fusion15FusionCallbacksIS1O_NS1S_17LinearCombinationISJ_fSJ_fLNS_15FloatRoundStyleE2EEESI_S1R_JEEENS4_5SM1004TMEM4LOAD26SM100_TMEM_LOAD_16dp32b16xES15_NS16_INS17_ILi1ELi4ELi3EEES1A_NSX_INS5_IJS1B_SG_EEENS5_IJSG_SC_EEEEEEENS4_39AutoVectorizingCopyWithAssumedAlignmentILi128EEENS4_14SM90_TMA_STOREES26_S28_S28_EEEvvEEEEvNT_6ParamsE --------------------------
	.section	.nv.shared._ZN7cutlass13device_kernelINS_4gemm6kernel13GemmUniversalIN4cute5tupleIJiiiiEEENS1_10collective13CollectiveMmaINS1_35MainloopSm100TmaUmmaWarpSpecializedILi9ELi2ELi4ENS5_IJNS4_1CILi2EEENSA_ILi1EEESC_EEEEENS5_IJNSA_ILi64EEENSA_ILi32EEENSA_ILi256EEEEEENS_12float_e4m3_tENS5_IJlSC_lEEESJ_SK_NS4_8TiledMMAINS4_8MMA_AtomIJNS4_10MMA_TraitsINS4_19SM100_MMA_F8F6F4_SSEJSJ_SJ_fSF_SG_NS4_17integral_constantINS4_4UMMA5MajorELSR_0EEESS_NSP_INSQ_7ScaleInELST_0EEESU_EEEEEENS4_6LayoutINS5_IJSC_SC_SC_EEENS5_IJNSA_ILi0EEESZ_SZ_EEEEENS5_IJNS4_10UnderscoreES12_S12_EEEEENS4_13SM90_TMA_LOADENS4_14ComposedLayoutINS4_7SwizzleILi3ELi4ELi3EEENS4_18smem_ptr_flag_bitsILi8EEENSX_INS5_IJNSA_ILi8EEENSA_ILi128EEEEEENS5_IJS1C_SC_EEEEEEEvNS4_8identityENS4_23SM90_TMA_LOAD_MULTICASTES1G_vS1H_EENS_8epilogue10collective18CollectiveEpilogueINS1K_23Sm100TmaWarpSpecializedILi1ELi1ELi16ELb0ELb0EEEJSI_NS5_IJNSX_ISF_SC_EENSX_ISG_SC_EEEEESJ_SK_SJ_SK_NS1K_6fusion15FusionCallbacksIS1O_NS1S_17LinearCombinationISJ_fSJ_fLNS_15FloatRoundStyleE2EEESI_S1R_JEEENS4_5SM1004TMEM4LOAD26SM100_TMEM_LOAD_16dp32b16xES15_NS16_INS17_ILi1ELi4ELi3EEES1A_NSX_INS5_IJS1B_SG_EEENS5_IJSG_SC_EEEEEEENS4_39AutoVectorizingCopyWithAssumedAlignmentILi128EEENS4_14SM90_TMA_STOREES26_S28_S28_EEEvvEEEEvNT_6ParamsE,"aw",@nobits
	.sectionflags	@""
	.align	16
	.zero		1024


//--------------------- .nv.shared.reserved.0     --------------------------
	.section	.nv.shared.reserved.0,"aw",@nobits
	.weak		__nv_reservedSMEM_offset_0_alias
	.size		__nv_reservedSMEM_offset_0_alias, 0, 64
	.other		__nv_reservedSMEM_offset_0_alias,@"STO_CUDA_RESERVED_SHARED STV_DEFAULT"
__nv_reservedSMEM_offset_0_alias:
	.zero		0
.nv.shared.reserved.0:
	.zero		64
	.weak		__nv_reservedSMEM_tcgen05_partition
	.type		__nv_reservedSMEM_tcgen05_partition,@object
	.size		__nv_reservedSMEM_tcgen05_partition,(.L_0 - __nv_reservedSMEM_tcgen05_partition)
__nv_reservedSMEM_tcgen05_partition:
	.zero		32
.L_0:


//--------------------- .nv.global                --------------------------
	.section	.nv.global,"aw",@nobits
.nv.global:
	.type		_ZN40_INTERNAL_db49e405_4_k_cu_0ca36c65_219684cute1_E,@object
	.size		_ZN40_INTERNAL_db49e405_4_k_cu_0ca36c65_219684cute1_E,(_ZN40_INTERNAL_db49e405_4_k_cu_0ca36c65_219684cuda3std3__45__cpo6cbeginE - _ZN40_INTERNAL_db49e405_4_k_cu_0ca36c65_219684cute1_E)
_ZN40_INTERNAL_db49e405_4_k_cu_0ca36c65_219684cute1_E:
	.zero		1
	.type		_ZN40_INTERNAL_db49e405_4_k_cu_0ca36c65_219684cuda3std3__45__cpo6cbeginE,@object
	.size		_ZN40_INTERNAL_db49e405_4_k_cu_0ca36c65_219684cuda3std3__45__cpo6cbeginE,(_ZN40_INTERNAL_db49e405_4_k_cu_0ca36c65_219684cuda3std3__48in_placeE - _ZN40_INTERNAL_db49e405_4_k_cu_0ca36c65_219684cuda3std3__45__cpo6cbeginE)
_ZN40_INTERNAL_db49e405_4_k_cu_0ca36c65_219684cuda3std3__45__cpo6cbeginE:
	.zero		1
	.type		_ZN40_INTERNAL_db49e405_4_k_cu_0ca36c65_219684cuda3std3__48in_placeE,@object
	.size		_ZN40_INTERNAL_db49e405_4_k_cu_0ca36c65_219684cuda3std3__48in_placeE,(_ZN40_INTERNAL_db49e405_4_k_cu_0ca36c65_219684cuda3std6ranges3__45__cpo9iter_moveE - _ZN40_INTERNAL_db49e405_4_k_cu_0ca36c65_219684cuda3std3__48in_placeE)
_ZN40_INTERNAL_db49e405_4_k_cu_0ca36c65_219684cuda3std3__48in_placeE:
	.zero		1
	.type		_ZN40_INTERNAL_db49e405_4_k_cu_0ca36c65_219684cuda3std6ranges3__45__cpo9iter_moveE,@object
	.size		_ZN40_INTERNAL_db49e405_4_k_cu_0ca36c65_219684cuda3std6ranges3__45__cpo9iter_moveE,(_ZN40_INTERNAL_db49e405_4_k_cu_0ca36c65_219684cuda3std3__45__cpo5beginE - _ZN40_INTERNAL_db49e405_4_k_cu_0ca36c65_219684cuda3std6ranges3__45__cpo9iter_moveE)
_ZN40_INTERNAL_db49e405_4_k_cu_0ca36c65_219684cuda3std6ranges3__45__cpo9iter_moveE:
	.zero		1
	.type		_ZN40_INTERNAL_db49e405_4_k_cu_0ca36c65_219684cuda3std3__45__cpo5beginE,@object
	.size		_ZN40_INTERNAL_db49e405_4_k_cu_0ca36c65_219684cuda3std3__45__cpo5beginE,(_ZN40_INTERNAL_db49e405_4_k_cu_0ca36c65_219684cuda3std3__442_GLOBAL__N__db49e405_4_k_cu_0ca36c65_219686ignoreE - _ZN40_INTERNAL_db49e405_4_k_cu_0ca36c65_219684cuda3std3__45__cpo5beginE)
_ZN40_INTERNAL_db49e405_4_k_cu_0ca36c65_219684cuda3std3__45__cpo5beginE:
	.zero		1
	.type		_ZN40_INTERNAL_db49e405_4_k_cu_0ca36c65_219684cuda3std3__442_GLOBAL__N__db49e405_4_k_cu_0ca36c65_219686ignoreE,@object
	.size		_ZN40_INTERNAL_db49e405_4_k_cu_0ca36c65_219684cuda3std3__442_GLOBAL__N__db49e405_4_k_cu_0ca36c65_219686ignoreE,(_ZN40_INTERNAL_db49e405_4_k_cu_0ca36c65_219684cute7productE - _ZN40_INTERNAL_db49e405_4_k_cu_0ca36c65_219684cuda3std3__442_GLOBAL__N__db49e405_4_k_cu_0ca36c65_219686ignoreE)
_ZN40_INTERNAL_db49e405_4_k_cu_0ca36c65_219684cuda3std3__442_GLOBAL__N__db49e405_4_k_cu_0ca36c65_219686ignoreE:
	.zero		1
	.type		_ZN40_INTERNAL_db49e405_4_k_cu_0ca36c65_219684cute7productE,@object
	.size		_ZN40_INTERNAL_db49e405_4_k_cu_0ca36c65_219684cute7productE,(_ZN40_INTERNAL_db49e405_4_k_cu_0ca36c65_219684cuda3std3__45__cpo3endE - _ZN40_INTERNAL_db49e405_4_k_cu_0ca36c65_219684cute7productE)
_ZN40_INTERNAL_db49e405_4_k_cu_0ca36c65_219684cute7productE:
	.zero		1
	.type		_ZN40_INTERNAL_db49e405_4_k_cu_0ca36c65_219684cuda3std3__45__cpo3endE,@object
	.size		_ZN40_INTERNAL_db49e405_4_k_cu_0ca36c65_219684cuda3std3__45__cpo3endE,(_ZN40_INTERNAL_db49e405_4_k_cu_0ca36c65_219684cuda3std3__419piecewise_constructE - _ZN40_INTERNAL_db49e405_4_k_cu_0ca36c65_219684cuda3std3__45__cpo3endE)
_ZN40_INTERNAL_db49e405_4_k_cu_0ca36c65_219684cuda3std3__45__cpo3endE:
	.zero		1
	.type		_ZN40_INTERNAL_db49e405_4_k_cu_0ca36c65_219684cuda3std3__419piecewise_constructE,@object
	.size		_ZN40_INTERNAL_db49e405_4_k_cu_0ca36c65_219684cuda3std3__419piecewise_constructE,(_ZN40_INTERNAL_db49e405_4_k_cu_0ca36c65_219684cuda3std3__45__cpo4cendE - _ZN40_INTERNAL_db49e405_4_k_cu_0ca36c65_219684cuda3std3__419piecewise_constructE)
_ZN40_INTERNAL_db49e405_4_k_cu_0ca36c65_219684cuda3std3__419piecewise_constructE:
	.zero		1
	.type		_ZN40_INTERNAL_db49e405_4_k_cu_0ca36c65_219684cuda3std3__45__cpo4cendE,@object
	.size		_ZN40_INTERNAL_db49e405_4_k_cu_0ca36c65_219684cuda3std3__45__cpo4cendE,(_ZN40_INTERNAL_db49e405_4_k_cu_0ca36c65_219684cuda3std6ranges3__45__cpo4swapE - _ZN40_INTERNAL_db49e405_4_k_cu_0ca36c65_219684cuda3std3__45__cpo4cendE)
_ZN40_INTERNAL_db49e405_4_k_cu_0ca36c65_219684cuda3std3__45__cpo4cendE:
	.zero		1
	.type		_ZN40_INTERNAL_db49e405_4_k_cu_0ca36c65_219684cuda3std6ranges3__45__cpo4swapE,@object
	.size		_ZN40_INTERNAL_db49e405_4_k_cu_0ca36c65_219684cuda3std6ranges3__45__cpo4swapE,(.L_10 - _ZN40_INTERNAL_db49e405_4_k_cu_0ca36c65_219684cuda3std6ranges3__45__cpo4swapE)
_ZN40_INTERNAL_db49e405_4_k_cu_0ca36c65_219684cuda3std6ranges3__45__cpo4swapE:
	.zero		1
.L_10:


//--------------------- .nv.constant0._ZN7cutlass13device_kernelINS_4gemm6kernel13GemmUniversalIN4cute5tupleIJiiiiEEENS1_10collective13CollectiveMmaINS1_35MainloopSm100TmaUmmaWarpSpecializedILi9ELi2ELi4ENS5_IJNS4_1CILi2EEENSA_ILi1EEESC_EEEEENS5_IJNSA_ILi64EEENSA_ILi32EEENSA_ILi256EEEEEENS_12float_e4m3_tENS5_IJlSC_lEEESJ_SK_NS4_8TiledMMAINS4_8MMA_AtomIJNS4_10MMA_TraitsINS4_19SM100_MMA_F8F6F4_SSEJSJ_SJ_fSF_SG_NS4_17integral_constantINS4_4UMMA5MajorELSR_0EEESS_NSP_INSQ_7ScaleInELST_0EEESU_EEEEEENS4_6LayoutINS5_IJSC_SC_SC_EEENS5_IJNSA_ILi0EEESZ_SZ_EEEEENS5_IJNS4_10UnderscoreES12_S12_EEEEENS4_13SM90_TMA_LOADENS4_14ComposedLayoutINS4_7SwizzleILi3ELi4ELi3EEENS4_18smem_ptr_flag_bitsILi8EEENSX_INS5_IJNSA_ILi8EEENSA_ILi128EEEEEENS5_IJS1C_SC_EEEEEEEvNS4_8identityENS4_23SM90_TMA_LOAD_MULTICASTES1G_vS1H_EENS_8epilogue10collective18CollectiveEpilogueINS1K_23Sm100TmaWarpSpecializedILi1ELi1ELi16ELb0ELb0EEEJSI_NS5_IJNSX_ISF_SC_EENSX_ISG_SC_EEEEESJ_SK_SJ_SK_NS1K_6fusion15FusionCallbacksIS1O_NS1S_17LinearCombinationISJ_fSJ_fLNS_15FloatRoundStyleE2EEESI_S1R_JEEENS4_5SM1004TMEM4LOAD26SM100_TMEM_LOAD_16dp32b16xES15_NS16_INS17_ILi1ELi4ELi3EEES1A_NSX_INS5_IJS1B_SG_EEENS5_IJSG_SC_EEEEEEENS4_39AutoVectorizingCopyWithAssumedAlignmentILi128EEENS4_14SM90_TMA_STOREES26_S28_S28_EEEvvEEEEvNT_6ParamsE --------------------------
	.section	.nv.constant0._ZN7cutlass13device_kernelINS_4gemm6kernel13GemmUniversalIN4cute5tupleIJiiiiEEENS1_10collective13CollectiveMmaINS1_35MainloopSm100TmaUmmaWarpSpecializedILi9ELi2ELi4ENS5_IJNS4_1CILi2EEENSA_ILi1EEESC_EEEEENS5_IJNSA_ILi64EEENSA_ILi32EEENSA_ILi256EEEEEENS_12float_e4m3_tENS5_IJlSC_lEEESJ_SK_NS4_8TiledMMAINS4_8MMA_AtomIJNS4_10MMA_TraitsINS4_19SM100_MMA_F8F6F4_SSEJSJ_SJ_fSF_SG_NS4_17integral_constantINS4_4UMMA5MajorELSR_0EEESS_NSP_INSQ_7ScaleInELST_0EEESU_EEEEEENS4_6LayoutINS5_IJSC_SC_SC_EEENS5_IJNSA_ILi0EEESZ_SZ_EEEEENS5_IJNS4_10UnderscoreES12_S12_EEEEENS4_13SM90_TMA_LOADENS4_14ComposedLayoutINS4_7SwizzleILi3ELi4ELi3EEENS4_18smem_ptr_flag_bitsILi8EEENSX_INS5_IJNSA_ILi8EEENSA_ILi128EEEEEENS5_IJS1C_SC_EEEEEEEvNS4_8identityENS4_23SM90_TMA_LOAD_MULTICASTES1G_vS1H_EENS_8epilogue10collective18CollectiveEpilogueINS1K_23Sm100TmaWarpSpecializedILi1ELi1ELi16ELb0ELb0EEEJSI_NS5_IJNSX_ISF_SC_EENSX_ISG_SC_EEEEESJ_SK_SJ_SK_NS1K_6fusion15FusionCallbacksIS1O_NS1S_17LinearCombinationISJ_fSJ_fLNS_15FloatRoundStyleE2EEESI_S1R_JEEENS4_5SM1004TMEM4LOAD26SM100_TMEM_LOAD_16dp32b16xES15_NS16_INS17_ILi1ELi4ELi3EEES1A_NSX_INS5_IJS1B_SG_EEENS5_IJSG_SC_EEEEEEENS4_39AutoVectorizingCopyWithAssumedAlignmentILi128EEENS4_14SM90_TMA_STOREES26_S28_S28_EEEvvEEEEvNT_6ParamsE,"a",@progbits
	.sectionflags	@""
	.align	4
.nv.constant0._ZN7cutlass13device_kernelINS_4gemm6kernel13GemmUniversalIN4cute5tupleIJiiiiEEENS1_10collective13CollectiveMmaINS1_35MainloopSm100TmaUmmaWarpSpecializedILi9ELi2ELi4ENS5_IJNS4_1CILi2EEENSA_ILi1EEESC_EEEEENS5_IJNSA_ILi64EEENSA_ILi32EEENSA_ILi256EEEEEENS_12float_e4m3_tENS5_IJlSC_lEEESJ_SK_NS4_8TiledMMAINS4_8MMA_AtomIJNS4_10MMA_TraitsINS4_19SM100_MMA_F8F6F4_SSEJSJ_SJ_fSF_SG_NS4_17integral_constantINS4_4UMMA5MajorELSR_0EEESS_NSP_INSQ_7ScaleInELST_0EEESU_EEEEEENS4_6LayoutINS5_IJSC_SC_SC_EEENS5_IJNSA_ILi0EEESZ_SZ_EEEEENS5_IJNS4_10UnderscoreES12_S12_EEEEENS4_13SM90_TMA_LOADENS4_14ComposedLayoutINS4_7SwizzleILi3ELi4ELi3EEENS4_18smem_ptr_flag_bitsILi8EEENSX_INS5_IJNSA_ILi8EEENSA_ILi128EEEEEENS5_IJS1C_SC_EEEEEEEvNS4_8identityENS4_23SM90_TMA_LOAD_MULTICASTES1G_vS1H_EENS_8epilogue10collective18CollectiveEpilogueINS1K_23Sm100TmaWarpSpecializedILi1ELi1ELi16ELb0ELb0EEEJSI_NS5_IJNSX_ISF_SC_EENSX_ISG_SC_EEEEESJ_SK_SJ_SK_NS1K_6fusion15FusionCallbacksIS1O_NS1S_17LinearCombinationISJ_fSJ_fLNS_15FloatRoundStyleE2EEESI_S1R_JEEENS4_5SM1004TMEM4LOAD26SM100_TMEM_LOAD_16dp32b16xES15_NS16_INS17_ILi1ELi4ELi3EEES1A_NSX_INS5_IJS1B_SG_EEENS5_IJSG_SC_EEEEEEENS4_39AutoVectorizingCopyWithAssumedAlignmentILi128EEENS4_14SM90_TMA_STOREES26_S28_S28_EEEvvEEEEvNT_6ParamsE:
	.zero		2944


//--------------------- SYMBOLS --------------------------

	.type		.nv.reservedSmem.offset0,@object
	.size		.nv.reservedSmem.offset0,0x4
	.type		.nv.reservedSmem.cap,@object
	.size		.nv.reservedSmem.cap,0x4
	.type		__assertfail,@function
